//
// Generated by NVIDIA NVVM Compiler
//
// Compiler Build ID: CL-36424714
// Cuda compilation tools, release 13.0, V13.0.88
// Based on NVVM 20.0.0
//

.version 9.0
.target sm_100
.address_size 64

	// .globl	_Z10row_kernelPfS_mmmm
.const .align 4 .b8 d_coeff[64];

.visible .entry _Z10row_kernelPfS_mmmm(
	.param .u64 .ptr .align 1 _Z10row_kernelPfS_mmmm_param_0,
	.param .u64 .ptr .align 1 _Z10row_kernelPfS_mmmm_param_1,
	.param .u64 _Z10row_kernelPfS_mmmm_param_2,
	.param .u64 _Z10row_kernelPfS_mmmm_param_3,
	.param .u64 _Z10row_kernelPfS_mmmm_param_4,
	.param .u64 _Z10row_kernelPfS_mmmm_param_5
)
{
	.reg .pred 	%p<20>;
	.reg .b32 	%r<35>;
	.reg .b32 	%f<65>;
	.reg .b64 	%rd<137>;

	ld.param.u64 	%rd55, [_Z10row_kernelPfS_mmmm_param_0];
	ld.param.u64 	%rd52, [_Z10row_kernelPfS_mmmm_param_2];
	ld.param.u64 	%rd56, [_Z10row_kernelPfS_mmmm_param_3];
	ld.param.u64 	%rd53, [_Z10row_kernelPfS_mmmm_param_4];
	ld.param.u64 	%rd57, [_Z10row_kernelPfS_mmmm_param_5];
	cvta.to.global.u64 	%rd1, %rd55;
	mov.u32 	%r1, %ctaid.x;
	mov.u32 	%r2, %ntid.x;
	mov.u32 	%r3, %tid.x;
	mad.lo.s32 	%r4, %r1, %r2, %r3;
	cvt.u64.u32 	%rd2, %r4;
	mov.u32 	%r5, %ctaid.z;
	mov.u32 	%r6, %ntid.z;
	mov.u32 	%r7, %tid.z;
	mad.lo.s32 	%r8, %r5, %r6, %r7;
	cvt.u64.u32 	%rd3, %r8;
	mov.u32 	%r9, %ctaid.y;
	mov.u32 	%r10, %ntid.y;
	mov.u32 	%r11, %tid.y;
	mad.lo.s32 	%r12, %r9, %r10, %r11;
	cvt.u64.u32 	%rd4, %r12;
	setp.le.u64 	%p1, %rd56, %rd3;
	setp.le.u64 	%p2, %rd57, %rd4;
	or.pred  	%p3, %p1, %p2;
	shr.u64 	%rd5, %rd53, 1;
	setp.le.u64 	%p4, %rd5, %rd2;
	or.pred  	%p5, %p4, %p3;
	@%p5 bra 	$L__BB0_32;
	setp.eq.s64 	%p6, %rd52, 0;
	mov.f32 	%f63, 0f00000000;
	mov.f32 	%f64, %f63;
	@%p6 bra 	$L__BB0_31;
	shl.b64 	%rd126, %rd2, 1;
	mul.lo.s64 	%rd7, %rd53, %rd3;
	and.b64  	%rd8, %rd52, 3;
	setp.lt.u64 	%p7, %rd52, 4;
	mov.f32 	%f64, 0f00000000;
	mov.b64 	%rd135, 0;
	mov.f32 	%f63, %f64;
	@%p7 bra 	$L__BB0_17;
	and.b64  	%rd135, %rd52, -4;
	mov.u64 	%rd60, d_coeff;
	add.s64 	%rd125, %rd60, 8;
	shl.b64 	%rd10, %rd52, 2;
	mov.f32 	%f64, 0f00000000;
	cvt.u32.u64 	%r14, %rd53;
	mov.u64 	%rd127, %rd135;
$L__BB0_4:
	.pragma "nounroll";
	or.b64  	%rd61, %rd126, %rd53;
	and.b64  	%rd62, %rd61, -4294967296;
	setp.ne.s64 	%p8, %rd62, 0;
	@%p8 bra 	$L__BB0_6;
	cvt.u32.u64 	%r15, %rd126;
	rem.u32 	%r16, %r15, %r14;
	cvt.u64.u32 	%rd128, %r16;
	bra.uni 	$L__BB0_7;
$L__BB0_6:
	rem.u64 	%rd128, %rd126, %rd53;
$L__BB0_7:
	add.s64 	%rd63, %rd128, %rd7;
	mad.lo.s64 	%rd64, %rd63, %rd57, %rd4;
	ld.const.f32 	%f31, [%rd125+-8];
	shl.b64 	%rd65, %rd64, 2;
	add.s64 	%rd66, %rd1, %rd65;
	ld.global.f32 	%f32, [%rd66];
	fma.rn.f32 	%f3, %f31, %f32, %f63;
	add.s64 	%rd17, %rd125, %rd10;
	ld.const.f32 	%f33, [%rd17+-8];
	fma.rn.f32 	%f4, %f32, %f33, %f64;
	add.s64 	%rd18, %rd126, 1;
	or.b64  	%rd67, %rd18, %rd53;
	and.b64  	%rd68, %rd67, -4294967296;
	setp.ne.s64 	%p9, %rd68, 0;
	@%p9 bra 	$L__BB0_9;
	cvt.u32.u64 	%r18, %rd18;
	rem.u32 	%r19, %r18, %r14;
	cvt.u64.u32 	%rd129, %r19;
	bra.uni 	$L__BB0_10;
$L__BB0_9:
	rem.u64 	%rd129, %rd18, %rd53;
$L__BB0_10:
	add.s64 	%rd69, %rd129, %rd7;
	mad.lo.s64 	%rd70, %rd69, %rd57, %rd4;
	ld.const.f32 	%f34, [%rd125+-4];
	shl.b64 	%rd71, %rd70, 2;
	add.s64 	%rd72, %rd1, %rd71;
	ld.global.f32 	%f35, [%rd72];
	fma.rn.f32 	%f5, %f34, %f35, %f3;
	ld.const.f32 	%f36, [%rd17+-4];
	fma.rn.f32 	%f6, %f35, %f36, %f4;
	add.s64 	%rd22, %rd126, 2;
	or.b64  	%rd73, %rd22, %rd53;
	and.b64  	%rd74, %rd73, -4294967296;
	setp.ne.s64 	%p10, %rd74, 0;
	@%p10 bra 	$L__BB0_12;
	cvt.u32.u64 	%r21, %rd22;
	rem.u32 	%r22, %r21, %r14;
	cvt.u64.u32 	%rd130, %r22;
	bra.uni 	$L__BB0_13;
$L__BB0_12:
	rem.u64 	%rd130, %rd22, %rd53;
$L__BB0_13:
	add.s64 	%rd75, %rd130, %rd7;
	mad.lo.s64 	%rd76, %rd75, %rd57, %rd4;
	ld.const.f32 	%f37, [%rd125];
	shl.b64 	%rd77, %rd76, 2;
	add.s64 	%rd78, %rd1, %rd77;
	ld.global.f32 	%f38, [%rd78];
	fma.rn.f32 	%f7, %f37, %f38, %f5;
	ld.const.f32 	%f39, [%rd17];
	fma.rn.f32 	%f8, %f38, %f39, %f6;
	add.s64 	%rd26, %rd126, 3;
	or.b64  	%rd79, %rd26, %rd53;
	and.b64  	%rd80, %rd79, -4294967296;
	setp.ne.s64 	%p11, %rd80, 0;
	@%p11 bra 	$L__BB0_15;
	cvt.u32.u64 	%r24, %rd26;
	rem.u32 	%r25, %r24, %r14;
	cvt.u64.u32 	%rd131, %r25;
	bra.uni 	$L__BB0_16;
$L__BB0_15:
	rem.u64 	%rd131, %rd26, %rd53;
$L__BB0_16:
	add.s64 	%rd81, %rd131, %rd7;
	mad.lo.s64 	%rd82, %rd81, %rd57, %rd4;
	ld.const.f32 	%f40, [%rd125+4];
	shl.b64 	%rd83, %rd82, 2;
	add.s64 	%rd84, %rd1, %rd83;
	ld.global.f32 	%f41, [%rd84];
	fma.rn.f32 	%f63, %f40, %f41, %f7;
	ld.const.f32 	%f42, [%rd17+4];
	fma.rn.f32 	%f64, %f41, %f42, %f8;
	add.s64 	%rd127, %rd127, -4;
	add.s64 	%rd126, %rd126, 4;
	add.s64 	%rd125, %rd125, 16;
	setp.ne.s64 	%p12, %rd127, 0;
	@%p12 bra 	$L__BB0_4;
$L__BB0_17:
	setp.eq.s64 	%p13, %rd8, 0;
	@%p13 bra 	$L__BB0_31;
	shl.b64 	%rd34, %rd2, 1;
	setp.eq.s64 	%p14, %rd8, 1;
	@%p14 bra 	$L__BB0_26;
	add.s64 	%rd35, %rd34, %rd135;
	or.b64  	%rd85, %rd35, %rd53;
	and.b64  	%rd86, %rd85, -4294967296;
	setp.ne.s64 	%p15, %rd86, 0;
	@%p15 bra 	$L__BB0_21;
	cvt.u32.u64 	%r26, %rd53;
	cvt.u32.u64 	%r27, %rd35;
	rem.u32 	%r28, %r27, %r26;
	cvt.u64.u32 	%rd133, %r28;
	bra.uni 	$L__BB0_22;
$L__BB0_21:
	rem.u64 	%rd133, %rd35, %rd53;
$L__BB0_22:
	add.s64 	%rd87, %rd133, %rd7;
	mad.lo.s64 	%rd88, %rd87, %rd57, %rd4;
	shl.b64 	%rd89, %rd135, 2;
	mov.u64 	%rd90, d_coeff;
	add.s64 	%rd39, %rd90, %rd89;
	ld.const.f32 	%f44, [%rd39];
	shl.b64 	%rd91, %rd88, 2;
	add.s64 	%rd92, %rd1, %rd91;
	ld.global.f32 	%f45, [%rd92];
	fma.rn.f32 	%f15, %f44, %f45, %f63;
	shl.b64 	%rd93, %rd52, 2;
	add.s64 	%rd40, %rd39, %rd93;
	ld.const.f32 	%f46, [%rd40];
	fma.rn.f32 	%f16, %f45, %f46, %f64;
	add.s64 	%rd41, %rd35, 1;
	or.b64  	%rd94, %rd41, %rd53;
	and.b64  	%rd95, %rd94, -4294967296;
	setp.ne.s64 	%p16, %rd95, 0;
	@%p16 bra 	$L__BB0_24;
	cvt.u32.u64 	%r29, %rd53;
	cvt.u32.u64 	%r30, %rd41;
	rem.u32 	%r31, %r30, %r29;
	cvt.u64.u32 	%rd134, %r31;
	bra.uni 	$L__BB0_25;
$L__BB0_24:
	rem.u64 	%rd134, %rd41, %rd53;
$L__BB0_25:
	add.s64 	%rd96, %rd134, %rd7;
	mad.lo.s64 	%rd97, %rd96, %rd57, %rd4;
	ld.const.f32 	%f47, [%rd39+4];
	shl.b64 	%rd98, %rd97, 2;
	add.s64 	%rd99, %rd1, %rd98;
	ld.global.f32 	%f48, [%rd99];
	fma.rn.f32 	%f63, %f47, %f48, %f15;
	ld.const.f32 	%f49, [%rd40+4];
	fma.rn.f32 	%f64, %f48, %f49, %f16;
	add.s64 	%rd135, %rd135, 2;
$L__BB0_26:
	and.b64  	%rd100, %rd52, 1;
	setp.eq.b64 	%p17, %rd100, 1;
	not.pred 	%p18, %p17;
	@%p18 bra 	$L__BB0_31;
	add.s64 	%rd47, %rd34, %rd135;
	or.b64  	%rd101, %rd47, %rd53;
	and.b64  	%rd102, %rd101, -4294967296;
	setp.ne.s64 	%p19, %rd102, 0;
	@%p19 bra 	$L__BB0_29;
	cvt.u32.u64 	%r32, %rd53;
	cvt.u32.u64 	%r33, %rd47;
	rem.u32 	%r34, %r33, %r32;
	cvt.u64.u32 	%rd136, %r34;
	bra.uni 	$L__BB0_30;
$L__BB0_29:
	rem.u64 	%rd136, %rd47, %rd53;
$L__BB0_30:
	add.s64 	%rd103, %rd136, %rd7;
	mad.lo.s64 	%rd104, %rd103, %rd57, %rd4;
	shl.b64 	%rd105, %rd135, 2;
	mov.u64 	%rd106, d_coeff;
	add.s64 	%rd107, %rd106, %rd105;
	ld.const.f32 	%f50, [%rd107];
	shl.b64 	%rd108, %rd104, 2;
	add.s64 	%rd109, %rd1, %rd108;
	ld.global.f32 	%f51, [%rd109];
	fma.rn.f32 	%f63, %f50, %f51, %f63;
	shl.b64 	%rd110, %rd52, 2;
	add.s64 	%rd111, %rd107, %rd110;
	ld.const.f32 	%f52, [%rd111];
	fma.rn.f32 	%f64, %f51, %f52, %f64;
$L__BB0_31:
	ld.param.u64 	%rd124, [_Z10row_kernelPfS_mmmm_param_1];
	cvta.to.global.u64 	%rd112, %rd124;
	mul.lo.s64 	%rd113, %rd53, %rd3;
	mul.lo.s64 	%rd114, %rd113, %rd57;
	mad.lo.s64 	%rd115, %rd57, %rd2, %rd4;
	add.s64 	%rd116, %rd115, %rd114;
	add.s64 	%rd117, %rd5, %rd2;
	add.s64 	%rd118, %rd114, %rd4;
	mad.lo.s64 	%rd119, %rd117, %rd57, %rd118;
	shl.b64 	%rd120, %rd116, 2;
	add.s64 	%rd121, %rd112, %rd120;
	st.global.f32 	[%rd121], %f63;
	shl.b64 	%rd122, %rd119, 2;
	add.s64 	%rd123, %rd112, %rd122;
	st.global.f32 	[%rd123], %f64;
$L__BB0_32:
	ret;

}
	// .globl	_Z10col_kernelPfS_mmmm
.visible .entry _Z10col_kernelPfS_mmmm(
	.param .u64 .ptr .align 1 _Z10col_kernelPfS_mmmm_param_0,
	.param .u64 .ptr .align 1 _Z10col_kernelPfS_mmmm_param_1,
	.param .u64 _Z10col_kernelPfS_mmmm_param_2,
	.param .u64 _Z10col_kernelPfS_mmmm_param_3,
	.param .u64 _Z10col_kernelPfS_mmmm_param_4,
	.param .u64 _Z10col_kernelPfS_mmmm_param_5
)
{
	.reg .pred 	%p<30>;
	.reg .b32 	%r<59>;
	.reg .b32 	%f<114>;
	.reg .b64 	%rd<217>;

	ld.param.u64 	%rd93, [_Z10col_kernelPfS_mmmm_param_0];
	ld.param.u64 	%rd90, [_Z10col_kernelPfS_mmmm_param_2];
	ld.param.u64 	%rd94, [_Z10col_kernelPfS_mmmm_param_3];
	ld.param.u64 	%rd95, [_Z10col_kernelPfS_mmmm_param_4];
	ld.param.u64 	%rd92, [_Z10col_kernelPfS_mmmm_param_5];
	cvta.to.global.u64 	%rd1, %rd93;
	mov.u32 	%r1, %ctaid.x;
	mov.u32 	%r2, %ntid.x;
	mov.u32 	%r3, %tid.x;
	mad.lo.s32 	%r4, %r1, %r2, %r3;
	cvt.u64.u32 	%rd2, %r4;
	mov.u32 	%r5, %ctaid.z;
	mov.u32 	%r6, %ntid.z;
	mov.u32 	%r7, %tid.z;
	mad.lo.s32 	%r8, %r5, %r6, %r7;
	cvt.u64.u32 	%rd3, %r8;
	mov.u32 	%r9, %ctaid.y;
	mov.u32 	%r10, %ntid.y;
	mov.u32 	%r11, %tid.y;
	mad.lo.s32 	%r12, %r9, %r10, %r11;
	cvt.u64.u32 	%rd4, %r12;
	setp.le.u64 	%p1, %rd94, %rd3;
	setp.le.u64 	%p2, %rd95, %rd4;
	or.pred  	%p3, %p1, %p2;
	shr.u64 	%rd5, %rd92, 1;
	setp.le.u64 	%p4, %rd5, %rd2;
	or.pred  	%p5, %p3, %p4;
	@%p5 bra 	$L__BB1_59;
	setp.eq.s64 	%p6, %rd90, 0;
	mov.f32 	%f112, 0f00000000;
	mov.f32 	%f113, %f112;
	@%p6 bra 	$L__BB1_58;
	shl.b64 	%rd6, %rd2, 1;
	mad.lo.s64 	%rd97, %rd95, %rd3, %rd4;
	mul.lo.s64 	%rd7, %rd97, %rd92;
	and.b64  	%rd8, %rd90, 7;
	setp.lt.u64 	%p7, %rd90, 8;
	mov.f32 	%f113, 0f00000000;
	mov.b64 	%rd212, 0;
	mov.f32 	%f112, %f113;
	@%p7 bra 	$L__BB1_29;
	and.b64  	%rd212, %rd90, -8;
	add.s64 	%rd197, %rd6, 3;
	mov.u64 	%rd99, d_coeff;
	add.s64 	%rd196, %rd99, 16;
	shl.b64 	%rd11, %rd90, 2;
	mov.f32 	%f113, 0f00000000;
	cvt.u32.u64 	%r14, %rd92;
	mov.u64 	%rd198, %rd212;
$L__BB1_4:
	.pragma "nounroll";
	add.s64 	%rd15, %rd197, -3;
	or.b64  	%rd100, %rd15, %rd92;
	and.b64  	%rd101, %rd100, -4294967296;
	setp.ne.s64 	%p8, %rd101, 0;
	@%p8 bra 	$L__BB1_6;
	cvt.u32.u64 	%r15, %rd15;
	rem.u32 	%r16, %r15, %r14;
	cvt.u64.u32 	%rd199, %r16;
	bra.uni 	$L__BB1_7;
$L__BB1_6:
	rem.u64 	%rd199, %rd15, %rd92;
$L__BB1_7:
	add.s64 	%rd102, %rd199, %rd7;
	ld.const.f32 	%f51, [%rd196+-16];
	shl.b64 	%rd103, %rd102, 2;
	add.s64 	%rd104, %rd1, %rd103;
	ld.global.f32 	%f52, [%rd104];
	fma.rn.f32 	%f3, %f51, %f52, %f112;
	add.s64 	%rd19, %rd196, %rd11;
	ld.const.f32 	%f53, [%rd19+-16];
	fma.rn.f32 	%f4, %f52, %f53, %f113;
	add.s64 	%rd20, %rd197, -2;
	or.b64  	%rd105, %rd20, %rd92;
	and.b64  	%rd106, %rd105, -4294967296;
	setp.ne.s64 	%p9, %rd106, 0;
	@%p9 bra 	$L__BB1_9;
	cvt.u32.u64 	%r18, %rd20;
	rem.u32 	%r19, %r18, %r14;
	cvt.u64.u32 	%rd200, %r19;
	bra.uni 	$L__BB1_10;
$L__BB1_9:
	rem.u64 	%rd200, %rd20, %rd92;
$L__BB1_10:
	add.s64 	%rd107, %rd200, %rd7;
	ld.const.f32 	%f54, [%rd196+-12];
	shl.b64 	%rd108, %rd107, 2;
	add.s64 	%rd109, %rd1, %rd108;
	ld.global.f32 	%f55, [%rd109];
	fma.rn.f32 	%f5, %f54, %f55, %f3;
	ld.const.f32 	%f56, [%rd19+-12];
	fma.rn.f32 	%f6, %f55, %f56, %f4;
	add.s64 	%rd24, %rd197, -1;
	or.b64  	%rd110, %rd24, %rd92;
	and.b64  	%rd111, %rd110, -4294967296;
	setp.ne.s64 	%p10, %rd111, 0;
	@%p10 bra 	$L__BB1_12;
	cvt.u32.u64 	%r21, %rd24;
	rem.u32 	%r22, %r21, %r14;
	cvt.u64.u32 	%rd201, %r22;
	bra.uni 	$L__BB1_13;
$L__BB1_12:
	rem.u64 	%rd201, %rd24, %rd92;
$L__BB1_13:
	add.s64 	%rd112, %rd201, %rd7;
	ld.const.f32 	%f57, [%rd196+-8];
	shl.b64 	%rd113, %rd112, 2;
	add.s64 	%rd114, %rd1, %rd113;
	ld.global.f32 	%f58, [%rd114];
	fma.rn.f32 	%f7, %f57, %f58, %f5;
	ld.const.f32 	%f59, [%rd19+-8];
	fma.rn.f32 	%f8, %f58, %f59, %f6;
	or.b64  	%rd115, %rd197, %rd92;
	and.b64  	%rd116, %rd115, -4294967296;
	setp.ne.s64 	%p11, %rd116, 0;
	@%p11 bra 	$L__BB1_15;
	cvt.u32.u64 	%r24, %rd197;
	rem.u32 	%r25, %r24, %r14;
	cvt.u64.u32 	%rd202, %r25;
	bra.uni 	$L__BB1_16;
$L__BB1_15:
	rem.u64 	%rd202, %rd197, %rd92;
$L__BB1_16:
	add.s64 	%rd117, %rd202, %rd7;
	ld.const.f32 	%f60, [%rd196+-4];
	shl.b64 	%rd118, %rd117, 2;
	add.s64 	%rd119, %rd1, %rd118;
	ld.global.f32 	%f61, [%rd119];
	fma.rn.f32 	%f9, %f60, %f61, %f7;
	ld.const.f32 	%f62, [%rd19+-4];
	fma.rn.f32 	%f10, %f61, %f62, %f8;
	add.s64 	%rd31, %rd197, 1;
	or.b64  	%rd120, %rd31, %rd92;
	and.b64  	%rd121, %rd120, -4294967296;
	setp.ne.s64 	%p12, %rd121, 0;
	@%p12 bra 	$L__BB1_18;
	cvt.u32.u64 	%r27, %rd31;
	rem.u32 	%r28, %r27, %r14;
	cvt.u64.u32 	%rd203, %r28;
	bra.uni 	$L__BB1_19;
$L__BB1_18:
	rem.u64 	%rd203, %rd31, %rd92;
$L__BB1_19:
	add.s64 	%rd122, %rd203, %rd7;
	ld.const.f32 	%f63, [%rd196];
	shl.b64 	%rd123, %rd122, 2;
	add.s64 	%rd124, %rd1, %rd123;
	ld.global.f32 	%f64, [%rd124];
	fma.rn.f32 	%f11, %f63, %f64, %f9;
	ld.const.f32 	%f65, [%rd19];
	fma.rn.f32 	%f12, %f64, %f65, %f10;
	add.s64 	%rd35, %rd197, 2;
	or.b64  	%rd125, %rd35, %rd92;
	and.b64  	%rd126, %rd125, -4294967296;
	setp.ne.s64 	%p13, %rd126, 0;
	@%p13 bra 	$L__BB1_21;
	cvt.u32.u64 	%r30, %rd35;
	rem.u32 	%r31, %r30, %r14;
	cvt.u64.u32 	%rd204, %r31;
	bra.uni 	$L__BB1_22;
$L__BB1_21:
	rem.u64 	%rd204, %rd35, %rd92;
$L__BB1_22:
	add.s64 	%rd127, %rd204, %rd7;
	ld.const.f32 	%f66, [%rd196+4];
	shl.b64 	%rd128, %rd127, 2;
	add.s64 	%rd129, %rd1, %rd128;
	ld.global.f32 	%f67, [%rd129];
	fma.rn.f32 	%f13, %f66, %f67, %f11;
	ld.const.f32 	%f68, [%rd19+4];
	fma.rn.f32 	%f14, %f67, %f68, %f12;
	add.s64 	%rd39, %rd197, 3;
	or.b64  	%rd130, %rd39, %rd92;
	and.b64  	%rd131, %rd130, -4294967296;
	setp.ne.s64 	%p14, %rd131, 0;
	@%p14 bra 	$L__BB1_24;
	cvt.u32.u64 	%r33, %rd39;
	rem.u32 	%r34, %r33, %r14;
	cvt.u64.u32 	%rd205, %r34;
	bra.uni 	$L__BB1_25;
$L__BB1_24:
	rem.u64 	%rd205, %rd39, %rd92;
$L__BB1_25:
	add.s64 	%rd132, %rd205, %rd7;
	ld.const.f32 	%f69, [%rd196+8];
	shl.b64 	%rd133, %rd132, 2;
	add.s64 	%rd134, %rd1, %rd133;
	ld.global.f32 	%f70, [%rd134];
	fma.rn.f32 	%f15, %f69, %f70, %f13;
	ld.const.f32 	%f71, [%rd19+8];
	fma.rn.f32 	%f16, %f70, %f71, %f14;
	add.s64 	%rd43, %rd197, 4;
	or.b64  	%rd135, %rd43, %rd92;
	and.b64  	%rd136, %rd135, -4294967296;
	setp.ne.s64 	%p15, %rd136, 0;
	@%p15 bra 	$L__BB1_27;
	cvt.u32.u64 	%r36, %rd43;
	rem.u32 	%r37, %r36, %r14;
	cvt.u64.u32 	%rd206, %r37;
	bra.uni 	$L__BB1_28;
$L__BB1_27:
	rem.u64 	%rd206, %rd43, %rd92;
$L__BB1_28:
	add.s64 	%rd137, %rd206, %rd7;
	ld.const.f32 	%f72, [%rd196+12];
	shl.b64 	%rd138, %rd137, 2;
	add.s64 	%rd139, %rd1, %rd138;
	ld.global.f32 	%f73, [%rd139];
	fma.rn.f32 	%f112, %f72, %f73, %f15;
	ld.const.f32 	%f74, [%rd19+12];
	fma.rn.f32 	%f113, %f73, %f74, %f16;
	add.s64 	%rd198, %rd198, -8;
	add.s64 	%rd197, %rd197, 8;
	add.s64 	%rd196, %rd196, 32;
	setp.ne.s64 	%p16, %rd198, 0;
	@%p16 bra 	$L__BB1_4;
$L__BB1_29:
	setp.eq.s64 	%p17, %rd8, 0;
	@%p17 bra 	$L__BB1_58;
	and.b64  	%rd51, %rd90, 3;
	setp.lt.u64 	%p18, %rd8, 4;
	@%p18 bra 	$L__BB1_44;
	shl.b64 	%rd140, %rd2, 1;
	add.s64 	%rd52, %rd140, %rd212;
	or.b64  	%rd141, %rd52, %rd92;
	and.b64  	%rd142, %rd141, -4294967296;
	setp.ne.s64 	%p19, %rd142, 0;
	@%p19 bra 	$L__BB1_33;
	cvt.u32.u64 	%r38, %rd92;
	cvt.u32.u64 	%r39, %rd52;
	rem.u32 	%r40, %r39, %r38;
	cvt.u64.u32 	%rd208, %r40;
	bra.uni 	$L__BB1_34;
$L__BB1_33:
	rem.u64 	%rd208, %rd52, %rd92;
$L__BB1_34:
	add.s64 	%rd143, %rd208, %rd7;
	shl.b64 	%rd144, %rd212, 2;
	mov.u64 	%rd145, d_coeff;
	add.s64 	%rd56, %rd145, %rd144;
	ld.const.f32 	%f76, [%rd56];
	shl.b64 	%rd146, %rd143, 2;
	add.s64 	%rd147, %rd1, %rd146;
	ld.global.f32 	%f77, [%rd147];
	fma.rn.f32 	%f23, %f76, %f77, %f112;
	shl.b64 	%rd148, %rd90, 2;
	add.s64 	%rd57, %rd56, %rd148;
	ld.const.f32 	%f78, [%rd57];
	fma.rn.f32 	%f24, %f77, %f78, %f113;
	add.s64 	%rd58, %rd52, 1;
	or.b64  	%rd149, %rd58, %rd92;
	and.b64  	%rd150, %rd149, -4294967296;
	setp.ne.s64 	%p20, %rd150, 0;
	@%p20 bra 	$L__BB1_36;
	cvt.u32.u64 	%r41, %rd92;
	cvt.u32.u64 	%r42, %rd58;
	rem.u32 	%r43, %r42, %r41;
	cvt.u64.u32 	%rd209, %r43;
	bra.uni 	$L__BB1_37;
$L__BB1_36:
	rem.u64 	%rd209, %rd58, %rd92;
$L__BB1_37:
	add.s64 	%rd151, %rd209, %rd7;
	ld.const.f32 	%f79, [%rd56+4];
	shl.b64 	%rd152, %rd151, 2;
	add.s64 	%rd153, %rd1, %rd152;
	ld.global.f32 	%f80, [%rd153];
	fma.rn.f32 	%f25, %f79, %f80, %f23;
	ld.const.f32 	%f81, [%rd57+4];
	fma.rn.f32 	%f26, %f80, %f81, %f24;
	add.s64 	%rd62, %rd52, 2;
	or.b64  	%rd154, %rd62, %rd92;
	and.b64  	%rd155, %rd154, -4294967296;
	setp.ne.s64 	%p21, %rd155, 0;
	@%p21 bra 	$L__BB1_39;
	cvt.u32.u64 	%r44, %rd92;
	cvt.u32.u64 	%r45, %rd62;
	rem.u32 	%r46, %r45, %r44;
	cvt.u64.u32 	%rd210, %r46;
	bra.uni 	$L__BB1_40;
$L__BB1_39:
	rem.u64 	%rd210, %rd62, %rd92;
$L__BB1_40:
	add.s64 	%rd156, %rd210, %rd7;
	ld.const.f32 	%f82, [%rd56+8];
	shl.b64 	%rd157, %rd156, 2;
	add.s64 	%rd158, %rd1, %rd157;
	ld.global.f32 	%f83, [%rd158];
	fma.rn.f32 	%f27, %f82, %f83, %f25;
	ld.const.f32 	%f84, [%rd57+8];
	fma.rn.f32 	%f28, %f83, %f84, %f26;
	add.s64 	%rd66, %rd52, 3;
	or.b64  	%rd159, %rd66, %rd92;
	and.b64  	%rd160, %rd159, -4294967296;
	setp.ne.s64 	%p22, %rd160, 0;
	@%p22 bra 	$L__BB1_42;
	cvt.u32.u64 	%r47, %rd92;
	cvt.u32.u64 	%r48, %rd66;
	rem.u32 	%r49, %r48, %r47;
	cvt.u64.u32 	%rd211, %r49;
	bra.uni 	$L__BB1_43;
$L__BB1_42:
	rem.u64 	%rd211, %rd66, %rd92;
$L__BB1_43:
	add.s64 	%rd161, %rd211, %rd7;
	ld.const.f32 	%f85, [%rd56+12];
	shl.b64 	%rd162, %rd161, 2;
	add.s64 	%rd163, %rd1, %rd162;
	ld.global.f32 	%f86, [%rd163];
	fma.rn.f32 	%f112, %f85, %f86, %f27;
	ld.const.f32 	%f87, [%rd57+12];
	fma.rn.f32 	%f113, %f86, %f87, %f28;
	add.s64 	%rd212, %rd212, 4;
$L__BB1_44:
	setp.eq.s64 	%p23, %rd51, 0;
	@%p23 bra 	$L__BB1_58;
	shl.b64 	%rd72, %rd2, 1;
	setp.eq.s64 	%p24, %rd51, 1;
	@%p24 bra 	$L__BB1_53;
	add.s64 	%rd73, %rd72, %rd212;
	or.b64  	%rd164, %rd73, %rd92;
	and.b64  	%rd165, %rd164, -4294967296;
	setp.ne.s64 	%p25, %rd165, 0;
	@%p25 bra 	$L__BB1_48;
	cvt.u32.u64 	%r50, %rd92;
	cvt.u32.u64 	%r51, %rd73;
	rem.u32 	%r52, %r51, %r50;
	cvt.u64.u32 	%rd213, %r52;
	bra.uni 	$L__BB1_49;
$L__BB1_48:
	rem.u64 	%rd213, %rd73, %rd92;
$L__BB1_49:
	add.s64 	%rd166, %rd213, %rd7;
	shl.b64 	%rd167, %rd212, 2;
	mov.u64 	%rd168, d_coeff;
	add.s64 	%rd77, %rd168, %rd167;
	ld.const.f32 	%f89, [%rd77];
	shl.b64 	%rd169, %rd166, 2;
	add.s64 	%rd170, %rd1, %rd169;
	ld.global.f32 	%f90, [%rd170];
	fma.rn.f32 	%f35, %f89, %f90, %f112;
	shl.b64 	%rd171, %rd90, 2;
	add.s64 	%rd78, %rd77, %rd171;
	ld.const.f32 	%f91, [%rd78];
	fma.rn.f32 	%f36, %f90, %f91, %f113;
	add.s64 	%rd79, %rd73, 1;
	or.b64  	%rd172, %rd79, %rd92;
	and.b64  	%rd173, %rd172, -4294967296;
	setp.ne.s64 	%p26, %rd173, 0;
	@%p26 bra 	$L__BB1_51;
	cvt.u32.u64 	%r53, %rd92;
	cvt.u32.u64 	%r54, %rd79;
	rem.u32 	%r55, %r54, %r53;
	cvt.u64.u32 	%rd214, %r55;
	bra.uni 	$L__BB1_52;
$L__BB1_51:
	rem.u64 	%rd214, %rd79, %rd92;
$L__BB1_52:
	add.s64 	%rd174, %rd214, %rd7;
	ld.const.f32 	%f92, [%rd77+4];
	shl.b64 	%rd175, %rd174, 2;
	add.s64 	%rd176, %rd1, %rd175;
	ld.global.f32 	%f93, [%rd176];
	fma.rn.f32 	%f112, %f92, %f93, %f35;
	ld.const.f32 	%f94, [%rd78+4];
	fma.rn.f32 	%f113, %f93, %f94, %f36;
	add.s64 	%rd212, %rd212, 2;
$L__BB1_53:
	and.b64  	%rd177, %rd90, 1;
	setp.eq.b64 	%p27, %rd177, 1;
	not.pred 	%p28, %p27;
	@%p28 bra 	$L__BB1_58;
	add.s64 	%rd85, %rd72, %rd212;
	or.b64  	%rd178, %rd85, %rd92;
	and.b64  	%rd179, %rd178, -4294967296;
	setp.ne.s64 	%p29, %rd179, 0;
	@%p29 bra 	$L__BB1_56;
	cvt.u32.u64 	%r56, %rd92;
	cvt.u32.u64 	%r57, %rd85;
	rem.u32 	%r58, %r57, %r56;
	cvt.u64.u32 	%rd216, %r58;
	bra.uni 	$L__BB1_57;
$L__BB1_56:
	rem.u64 	%rd216, %rd85, %rd92;
$L__BB1_57:
	add.s64 	%rd180, %rd216, %rd7;
	shl.b64 	%rd181, %rd212, 2;
	mov.u64 	%rd182, d_coeff;
	add.s64 	%rd183, %rd182, %rd181;
	ld.const.f32 	%f95, [%rd183];
	shl.b64 	%rd184, %rd180, 2;
	add.s64 	%rd185, %rd1, %rd184;
	ld.global.f32 	%f96, [%rd185];
	fma.rn.f32 	%f112, %f95, %f96, %f112;
	shl.b64 	%rd186, %rd90, 2;
	add.s64 	%rd187, %rd183, %rd186;
	ld.const.f32 	%f97, [%rd187];
	fma.rn.f32 	%f113, %f96, %f97, %f113;
$L__BB1_58:
	ld.param.u64 	%rd195, [_Z10col_kernelPfS_mmmm_param_1];
	mad.lo.s64 	%rd188, %rd95, %rd3, %rd4;
	mad.lo.s64 	%rd189, %rd188, %rd92, %rd2;
	cvta.to.global.u64 	%rd190, %rd195;
	shl.b64 	%rd191, %rd189, 2;
	add.s64 	%rd192, %rd190, %rd191;
	st.global.f32 	[%rd192], %f112;
	shl.b64 	%rd193, %rd5, 2;
	add.s64 	%rd194, %rd192, %rd193;
	st.global.f32 	[%rd194], %f113;
$L__BB1_59:
	ret;

}
	// .globl	_Z12depth_kernelPfS_mmmm
.visible .entry _Z12depth_kernelPfS_mmmm(
	.param .u64 .ptr .align 1 _Z12depth_kernelPfS_mmmm_param_0,
	.param .u64 .ptr .align 1 _Z12depth_kernelPfS_mmmm_param_1,
	.param .u64 _Z12depth_kernelPfS_mmmm_param_2,
	.param .u64 _Z12depth_kernelPfS_mmmm_param_3,
	.param .u64 _Z12depth_kernelPfS_mmmm_param_4,
	.param .u64 _Z12depth_kernelPfS_mmmm_param_5
)
{
	.reg .pred 	%p<20>;
	.reg .b32 	%r<35>;
	.reg .b32 	%f<65>;
	.reg .b64 	%rd<135>;

	ld.param.u64 	%rd55, [_Z12depth_kernelPfS_mmmm_param_0];
	ld.param.u64 	%rd51, [_Z12depth_kernelPfS_mmmm_param_2];
	ld.param.u64 	%rd52, [_Z12depth_kernelPfS_mmmm_param_3];
	ld.param.u64 	%rd53, [_Z12depth_kernelPfS_mmmm_param_4];
	ld.param.u64 	%rd56, [_Z12depth_kernelPfS_mmmm_param_5];
	cvta.to.global.u64 	%rd1, %rd55;
	mov.u32 	%r1, %ctaid.x;
	mov.u32 	%r2, %ntid.x;
	mov.u32 	%r3, %tid.x;
	mad.lo.s32 	%r4, %r1, %r2, %r3;
	cvt.u64.u32 	%rd2, %r4;
	mov.u32 	%r5, %ctaid.z;
	mov.u32 	%r6, %ntid.z;
	mov.u32 	%r7, %tid.z;
	mad.lo.s32 	%r8, %r5, %r6, %r7;
	cvt.u64.u32 	%rd3, %r8;
	mov.u32 	%r9, %ctaid.y;
	mov.u32 	%r10, %ntid.y;
	mov.u32 	%r11, %tid.y;
	mad.lo.s32 	%r12, %r9, %r10, %r11;
	cvt.u64.u32 	%rd4, %r12;
	setp.le.u64 	%p1, %rd53, %rd3;
	setp.le.u64 	%p2, %rd56, %rd4;
	or.pred  	%p3, %p1, %p2;
	shr.u64 	%rd5, %rd52, 1;
	setp.le.u64 	%p4, %rd5, %rd2;
	or.pred  	%p5, %p4, %p3;
	@%p5 bra 	$L__BB2_32;
	setp.eq.s64 	%p6, %rd51, 0;
	mov.f32 	%f63, 0f00000000;
	mov.f32 	%f64, %f63;
	@%p6 bra 	$L__BB2_31;
	shl.b64 	%rd124, %rd2, 1;
	and.b64  	%rd7, %rd51, 3;
	setp.lt.u64 	%p7, %rd51, 4;
	mov.f32 	%f64, 0f00000000;
	mov.b64 	%rd133, 0;
	mov.f32 	%f63, %f64;
	@%p7 bra 	$L__BB2_17;
	and.b64  	%rd133, %rd51, -4;
	mov.u64 	%rd59, d_coeff;
	add.s64 	%rd123, %rd59, 8;
	shl.b64 	%rd9, %rd51, 2;
	mov.f32 	%f64, 0f00000000;
	cvt.u32.u64 	%r14, %rd52;
	mov.u64 	%rd125, %rd133;
$L__BB2_4:
	.pragma "nounroll";
	or.b64  	%rd60, %rd124, %rd52;
	and.b64  	%rd61, %rd60, -4294967296;
	setp.ne.s64 	%p8, %rd61, 0;
	@%p8 bra 	$L__BB2_6;
	cvt.u32.u64 	%r15, %rd124;
	rem.u32 	%r16, %r15, %r14;
	cvt.u64.u32 	%rd126, %r16;
	bra.uni 	$L__BB2_7;
$L__BB2_6:
	rem.u64 	%rd126, %rd124, %rd52;
$L__BB2_7:
	mad.lo.s64 	%rd62, %rd126, %rd53, %rd3;
	mad.lo.s64 	%rd63, %rd62, %rd56, %rd4;
	ld.const.f32 	%f31, [%rd123+-8];
	shl.b64 	%rd64, %rd63, 2;
	add.s64 	%rd65, %rd1, %rd64;
	ld.global.f32 	%f32, [%rd65];
	fma.rn.f32 	%f3, %f31, %f32, %f63;
	add.s64 	%rd16, %rd123, %rd9;
	ld.const.f32 	%f33, [%rd16+-8];
	fma.rn.f32 	%f4, %f32, %f33, %f64;
	add.s64 	%rd17, %rd124, 1;
	or.b64  	%rd66, %rd17, %rd52;
	and.b64  	%rd67, %rd66, -4294967296;
	setp.ne.s64 	%p9, %rd67, 0;
	@%p9 bra 	$L__BB2_9;
	cvt.u32.u64 	%r18, %rd17;
	rem.u32 	%r19, %r18, %r14;
	cvt.u64.u32 	%rd127, %r19;
	bra.uni 	$L__BB2_10;
$L__BB2_9:
	rem.u64 	%rd127, %rd17, %rd52;
$L__BB2_10:
	mad.lo.s64 	%rd68, %rd127, %rd53, %rd3;
	mad.lo.s64 	%rd69, %rd68, %rd56, %rd4;
	ld.const.f32 	%f34, [%rd123+-4];
	shl.b64 	%rd70, %rd69, 2;
	add.s64 	%rd71, %rd1, %rd70;
	ld.global.f32 	%f35, [%rd71];
	fma.rn.f32 	%f5, %f34, %f35, %f3;
	ld.const.f32 	%f36, [%rd16+-4];
	fma.rn.f32 	%f6, %f35, %f36, %f4;
	add.s64 	%rd21, %rd124, 2;
	or.b64  	%rd72, %rd21, %rd52;
	and.b64  	%rd73, %rd72, -4294967296;
	setp.ne.s64 	%p10, %rd73, 0;
	@%p10 bra 	$L__BB2_12;
	cvt.u32.u64 	%r21, %rd21;
	rem.u32 	%r22, %r21, %r14;
	cvt.u64.u32 	%rd128, %r22;
	bra.uni 	$L__BB2_13;
$L__BB2_12:
	rem.u64 	%rd128, %rd21, %rd52;
$L__BB2_13:
	mad.lo.s64 	%rd74, %rd128, %rd53, %rd3;
	mad.lo.s64 	%rd75, %rd74, %rd56, %rd4;
	ld.const.f32 	%f37, [%rd123];
	shl.b64 	%rd76, %rd75, 2;
	add.s64 	%rd77, %rd1, %rd76;
	ld.global.f32 	%f38, [%rd77];
	fma.rn.f32 	%f7, %f37, %f38, %f5;
	ld.const.f32 	%f39, [%rd16];
	fma.rn.f32 	%f8, %f38, %f39, %f6;
	add.s64 	%rd25, %rd124, 3;
	or.b64  	%rd78, %rd25, %rd52;
	and.b64  	%rd79, %rd78, -4294967296;
	setp.ne.s64 	%p11, %rd79, 0;
	@%p11 bra 	$L__BB2_15;
	cvt.u32.u64 	%r24, %rd25;
	rem.u32 	%r25, %r24, %r14;
	cvt.u64.u32 	%rd129, %r25;
	bra.uni 	$L__BB2_16;
$L__BB2_15:
	rem.u64 	%rd129, %rd25, %rd52;
$L__BB2_16:
	mad.lo.s64 	%rd80, %rd129, %rd53, %rd3;
	mad.lo.s64 	%rd81, %rd80, %rd56, %rd4;
	ld.const.f32 	%f40, [%rd123+4];
	shl.b64 	%rd82, %rd81, 2;
	add.s64 	%rd83, %rd1, %rd82;
	ld.global.f32 	%f41, [%rd83];
	fma.rn.f32 	%f63, %f40, %f41, %f7;
	ld.const.f32 	%f42, [%rd16+4];
	fma.rn.f32 	%f64, %f41, %f42, %f8;
	add.s64 	%rd125, %rd125, -4;
	add.s64 	%rd124, %rd124, 4;
	add.s64 	%rd123, %rd123, 16;
	setp.ne.s64 	%p12, %rd125, 0;
	@%p12 bra 	$L__BB2_4;
$L__BB2_17:
	setp.eq.s64 	%p13, %rd7, 0;
	@%p13 bra 	$L__BB2_31;
	shl.b64 	%rd33, %rd2, 1;
	setp.eq.s64 	%p14, %rd7, 1;
	@%p14 bra 	$L__BB2_26;
	add.s64 	%rd34, %rd33, %rd133;
	or.b64  	%rd84, %rd34, %rd52;
	and.b64  	%rd85, %rd84, -4294967296;
	setp.ne.s64 	%p15, %rd85, 0;
	@%p15 bra 	$L__BB2_21;
	cvt.u32.u64 	%r26, %rd52;
	cvt.u32.u64 	%r27, %rd34;
	rem.u32 	%r28, %r27, %r26;
	cvt.u64.u32 	%rd131, %r28;
	bra.uni 	$L__BB2_22;
$L__BB2_21:
	rem.u64 	%rd131, %rd34, %rd52;
$L__BB2_22:
	mad.lo.s64 	%rd86, %rd131, %rd53, %rd3;
	mad.lo.s64 	%rd87, %rd86, %rd56, %rd4;
	shl.b64 	%rd88, %rd133, 2;
	mov.u64 	%rd89, d_coeff;
	add.s64 	%rd38, %rd89, %rd88;
	ld.const.f32 	%f44, [%rd38];
	shl.b64 	%rd90, %rd87, 2;
	add.s64 	%rd91, %rd1, %rd90;
	ld.global.f32 	%f45, [%rd91];
	fma.rn.f32 	%f15, %f44, %f45, %f63;
	shl.b64 	%rd92, %rd51, 2;
	add.s64 	%rd39, %rd38, %rd92;
	ld.const.f32 	%f46, [%rd39];
	fma.rn.f32 	%f16, %f45, %f46, %f64;
	add.s64 	%rd40, %rd34, 1;
	or.b64  	%rd93, %rd40, %rd52;
	and.b64  	%rd94, %rd93, -4294967296;
	setp.ne.s64 	%p16, %rd94, 0;
	@%p16 bra 	$L__BB2_24;
	cvt.u32.u64 	%r29, %rd52;
	cvt.u32.u64 	%r30, %rd40;
	rem.u32 	%r31, %r30, %r29;
	cvt.u64.u32 	%rd132, %r31;
	bra.uni 	$L__BB2_25;
$L__BB2_24:
	rem.u64 	%rd132, %rd40, %rd52;
$L__BB2_25:
	mad.lo.s64 	%rd95, %rd132, %rd53, %rd3;
	mad.lo.s64 	%rd96, %rd95, %rd56, %rd4;
	ld.const.f32 	%f47, [%rd38+4];
	shl.b64 	%rd97, %rd96, 2;
	add.s64 	%rd98, %rd1, %rd97;
	ld.global.f32 	%f48, [%rd98];
	fma.rn.f32 	%f63, %f47, %f48, %f15;
	ld.const.f32 	%f49, [%rd39+4];
	fma.rn.f32 	%f64, %f48, %f49, %f16;
	add.s64 	%rd133, %rd133, 2;
$L__BB2_26:
	and.b64  	%rd99, %rd51, 1;
	setp.eq.b64 	%p17, %rd99, 1;
	not.pred 	%p18, %p17;
	@%p18 bra 	$L__BB2_31;
	add.s64 	%rd46, %rd33, %rd133;
	or.b64  	%rd100, %rd46, %rd52;
	and.b64  	%rd101, %rd100, -4294967296;
	setp.ne.s64 	%p19, %rd101, 0;
	@%p19 bra 	$L__BB2_29;
	cvt.u32.u64 	%r32, %rd52;
	cvt.u32.u64 	%r33, %rd46;
	rem.u32 	%r34, %r33, %r32;
	cvt.u64.u32 	%rd134, %r34;
	bra.uni 	$L__BB2_30;
$L__BB2_29:
	rem.u64 	%rd134, %rd46, %rd52;
$L__BB2_30:
	mad.lo.s64 	%rd102, %rd134, %rd53, %rd3;
	mad.lo.s64 	%rd103, %rd102, %rd56, %rd4;
	shl.b64 	%rd104, %rd133, 2;
	mov.u64 	%rd105, d_coeff;
	add.s64 	%rd106, %rd105, %rd104;
	ld.const.f32 	%f50, [%rd106];
	shl.b64 	%rd107, %rd103, 2;
	add.s64 	%rd108, %rd1, %rd107;
	ld.global.f32 	%f51, [%rd108];
	fma.rn.f32 	%f63, %f50, %f51, %f63;
	shl.b64 	%rd109, %rd51, 2;
	add.s64 	%rd110, %rd106, %rd109;
	ld.const.f32 	%f52, [%rd110];
	fma.rn.f32 	%f64, %f51, %f52, %f64;
$L__BB2_31:
	ld.param.u64 	%rd122, [_Z12depth_kernelPfS_mmmm_param_1];
	cvta.to.global.u64 	%rd111, %rd122;
	mul.lo.s64 	%rd112, %rd53, %rd2;
	mad.lo.s64 	%rd113, %rd56, %rd3, %rd4;
	mad.lo.s64 	%rd114, %rd112, %rd56, %rd113;
	add.s64 	%rd115, %rd5, %rd2;
	mul.lo.s64 	%rd116, %rd115, %rd53;
	mad.lo.s64 	%rd117, %rd116, %rd56, %rd113;
	shl.b64 	%rd118, %rd114, 2;
	add.s64 	%rd119, %rd111, %rd118;
	st.global.f32 	[%rd119], %f63;
	shl.b64 	%rd120, %rd117, 2;
	add.s64 	%rd121, %rd111, %rd120;
	st.global.f32 	[%rd121], %f64;
$L__BB2_32:
	ret;

}
	// .globl	_Z10map_kernelPfS_mmm
.visible .entry _Z10map_kernelPfS_mmm(
	.param .u64 .ptr .align 1 _Z10map_kernelPfS_mmm_param_0,
	.param .u64 .ptr .align 1 _Z10map_kernelPfS_mmm_param_1,
	.param .u64 _Z10map_kernelPfS_mmm_param_2,
	.param .u64 _Z10map_kernelPfS_mmm_param_3,
	.param .u64 _Z10map_kernelPfS_mmm_param_4
)
{
	.reg .pred 	%p<6>;
	.reg .b32 	%r<14>;
	.reg .b32 	%f<2>;
	.reg .b64 	%rd<17>;

	ld.param.u64 	%rd4, [_Z10map_kernelPfS_mmm_param_0];
	ld.param.u64 	%rd5, [_Z10map_kernelPfS_mmm_param_1];
	ld.param.u64 	%rd8, [_Z10map_kernelPfS_mmm_param_2];
	ld.param.u64 	%rd9, [_Z10map_kernelPfS_mmm_param_3];
	ld.param.u64 	%rd7, [_Z10map_kernelPfS_mmm_param_4];
	mov.u32 	%r1, %ctaid.z;
	mov.u32 	%r2, %ntid.z;
	mov.u32 	%r3, %tid.z;
	mad.lo.s32 	%r4, %r1, %r2, %r3;
	mov.u32 	%r5, %ctaid.y;
	mov.u32 	%r6, %ntid.y;
	mov.u32 	%r7, %tid.y;
	mad.lo.s32 	%r8, %r5, %r6, %r7;
	mov.u32 	%r10, %ctaid.x;
	mov.u32 	%r11, %ntid.x;
	mov.u32 	%r12, %tid.x;
	mad.lo.s32 	%r13, %r10, %r11, %r12;
	cvt.u64.u32 	%rd1, %r4;
	setp.le.u64 	%p1, %rd8, %rd1;
	cvt.u64.u32 	%rd2, %r8;
	setp.le.u64 	%p2, %rd9, %rd2;
	or.pred  	%p3, %p1, %p2;
	cvt.s64.s32 	%rd3, %r13;
	setp.le.u64 	%p4, %rd7, %rd3;
	or.pred  	%p5, %p3, %p4;
	@%p5 bra 	$L__BB3_2;
	cvta.to.global.u64 	%rd10, %rd5;
	cvta.to.global.u64 	%rd11, %rd4;
	mad.lo.s64 	%rd12, %rd9, %rd1, %rd2;
	mad.lo.s64 	%rd13, %rd12, %rd7, %rd3;
	shl.b64 	%rd14, %rd13, 2;
	add.s64 	%rd15, %rd10, %rd14;
	ld.global.f32 	%f1, [%rd15];
	add.s64 	%rd16, %rd11, %rd14;
	st.global.f32 	[%rd16], %f1;
$L__BB3_2:
	ret;

}


// ===== COMPILED SASS (sm_100) =====

	.target	sm_100

	.elftype	@"ET_EXEC"


//--------------------- .note.nv.tkinfo           --------------------------
	.section	.note.nv.tkinfo,"",@"SHT_NOTE"
	.sectionflags	@"SHF_NOTE_NV_TKINFO"
	.tkinfo
        /*0018*/ 	.word	0x00000002
        /*0030*/ 	.string	""
        /*0030*/ 	.string	"ptxas"
        /*0030*/ 	.string	"Cuda compilation tools, release 13.0, V13.0.88"
        /*0030*/ 	.string	"Build cuda_13.0.r13.0/compiler.36424714_0"
        /*0030*/ 	.string	"-arch sm_100 -m 64 "



//--------------------- .note.nv.cuinfo           --------------------------
	.section	.note.nv.cuinfo,"",@"SHT_NOTE"
	.sectionflags	@"SHF_NOTE_NV_CUINFO"
        /*0018*/ 	.short	0x0002
        /*001a*/ 	.short	0x0064
        /*001c*/ 	.short	0x0082
	.zero		2


//--------------------- .nv.info                  --------------------------
	.section	.nv.info,"",@"SHT_CUDA_INFO"
	.align	4


	//----- nvinfo : EIATTR_REGCOUNT
	.align		4
        /*0000*/ 	.byte	0x04, 0x2f
        /*0002*/ 	.short	(.L_2 - .L_1)
	.align		4
.L_1:
        /*0004*/ 	.word	index@(_Z10row_kernelPfS_mmmm)
        /*0008*/ 	.word	0x00000014


	//----- nvinfo : EIATTR_FRAME_SIZE
	.align		4
.L_2:
        /*000c*/ 	.byte	0x04, 0x11
        /*000e*/ 	.short	(.L_4 - .L_3)
	.align		4
.L_3:
        /*0010*/ 	.word	index@($__internal_2_$__cuda_sm20_rem_u64)
        /*0014*/ 	.word	0x00000000


	//----- nvinfo : EIATTR_FRAME_SIZE
	.align		4
.L_4:
        /*0018*/ 	.byte	0x04, 0x11
        /*001a*/ 	.short	(.L_6 - .L_5)
	.align		4
.L_5:
        /*001c*/ 	.word	index@(_Z10row_kernelPfS_mmmm)
        /*0020*/ 	.word	0x00000000


	//----- nvinfo : EIATTR_REGCOUNT
	.align		4
.L_6:
        /*0024*/ 	.byte	0x04, 0x2f
        /*0026*/ 	.short	(.L_8 - .L_7)
	.align		4
.L_7:
        /*0028*/ 	.word	index@(_Z10col_kernelPfS_mmmm)
        /*002c*/ 	.word	0x0000001c


	//----- nvinfo : EIATTR_FRAME_SIZE
	.align		4
.L_8:
        /*0030*/ 	.byte	0x04, 0x11
        /*0032*/ 	.short	(.L_10 - .L_9)
	.align		4
.L_9:
        /*0034*/ 	.word	index@($__internal_1_$__cuda_sm20_rem_u64)
        /*0038*/ 	.word	0x00000000


	//----- nvinfo : EIATTR_FRAME_SIZE
	.align		4
.L_10:
        /*003c*/ 	.byte	0x04, 0x11
        /*003e*/ 	.short	(.L_12 - .L_11)
	.align		4
.L_11:
        /*0040*/ 	.word	index@(_Z10col_kernelPfS_mmmm)
        /*0044*/ 	.word	0x00000000


	//----- nvinfo : EIATTR_REGCOUNT
	.align		4
.L_12:
        /*0048*/ 	.byte	0x04, 0x2f
        /*004a*/ 	.short	(.L_14 - .L_13)
	.align		4
.L_13:
        /*004c*/ 	.word	index@(_Z12depth_kernelPfS_mmmm)
        /*0050*/ 	.word	0x00000014


	//----- nvinfo : EIATTR_FRAME_SIZE
	.align		4
.L_14:
        /*0054*/ 	.byte	0x04, 0x11
        /*0056*/ 	.short	(.L_16 - .L_15)
	.align		4
.L_15:
        /*0058*/ 	.word	index@($__internal_0_$__cuda_sm20_rem_u64)
        /*005c*/ 	.word	0x00000000


	//----- nvinfo : EIATTR_FRAME_SIZE
	.align		4
.L_16:
        /*0060*/ 	.byte	0x04, 0x11
        /*0062*/ 	.short	(.L_18 - .L_17)
	.align		4
.L_17:
        /*0064*/ 	.word	index@(_Z12depth_kernelPfS_mmmm)
        /*0068*/ 	.word	0x00000000


	//----- nvinfo : EIATTR_REGCOUNT
	.align		4
.L_18:
        /*006c*/ 	.byte	0x04, 0x2f
        /*006e*/ 	.short	(.L_20 - .L_19)
	.align		4
.L_19:
        /*0070*/ 	.word	index@(_Z10map_kernelPfS_mmm)
        /*0074*/ 	.word	0x0000000a


	//----- nvinfo : EIATTR_FRAME_SIZE
	.align		4
.L_20:
        /*0078*/ 	.byte	0x04, 0x11
        /*007a*/ 	.short	(.L_22 - .L_21)
	.align		4
.L_21:
        /*007c*/ 	.word	index@(_Z10map_kernelPfS_mmm)
        /*0080*/ 	.word	0x00000000


	//----- nvinfo : EIATTR_MIN_STACK_SIZE
	.align		4
.L_22:
        /*0084*/ 	.byte	0x04, 0x12
        /*0086*/ 	.short	(.L_24 - .L_23)
	.align		4
.L_23:
        /*0088*/ 	.word	index@(_Z10map_kernelPfS_mmm)
        /*008c*/ 	.word	0x00000000


	//----- nvinfo : EIATTR_MIN_STACK_SIZE
	.align		4
.L_24:
        /*0090*/ 	.byte	0x04, 0x12
        /*0092*/ 	.short	(.L_26 - .L_25)
	.align		4
.L_25:
        /*0094*/ 	.word	index@(_Z12depth_kernelPfS_mmmm)
        /*0098*/ 	.word	0x00000000


	//----- nvinfo : EIATTR_MIN_STACK_SIZE
	.align		4
.L_26:
        /*009c*/ 	.byte	0x04, 0x12
        /*009e*/ 	.short	(.L_28 - .L_27)
	.align		4
.L_27:
        /*00a0*/ 	.word	index@(_Z10col_kernelPfS_mmmm)
        /*00a4*/ 	.word	0x00000000


	//----- nvinfo : EIATTR_MIN_STACK_SIZE
	.align		4
.L_28:
        /*00a8*/ 	.byte	0x04, 0x12
        /*00aa*/ 	.short	(.L_30 - .L_29)
	.align		4
.L_29:
        /*00ac*/ 	.word	index@(_Z10row_kernelPfS_mmmm)
        /*00b0*/ 	.word	0x00000000
.L_30:


//--------------------- .nv.compat                --------------------------
	.section	.nv.compat,"",@"SHT_CUDA_COMPAT_INFO"
	.align	4
        /*0000*/ 	.byte	0x02, 0x09, 0x00, 0x00, 0x02, 0x02, 0x01, 0x00, 0x02, 0x05, 0x05, 0x00, 0x03, 0x07, 0x01, 0x01
        /*0010*/ 	.byte	0x02, 0x03, 0x00, 0x00, 0x02, 0x06, 0x01, 0x00, 0x04, 0x0b, 0x08, 0x00, 0x09, 0x00, 0x00, 0x00
        /*0020*/ 	.byte	0x00, 0x00, 0x00, 0x00


//--------------------- .nv.info._Z10map_kernelPfS_mmm --------------------------
	.section	.nv.info._Z10map_kernelPfS_mmm,"",@"SHT_CUDA_INFO"
	.sectionflags	@""
	.align	4


	//----- nvinfo : EIATTR_CUDA_API_VERSION
	.align		4
        /*0000*/ 	.byte	0x04, 0x37
        /*0002*/ 	.short	(.L_32 - .L_31)
.L_31:
        /*0004*/ 	.word	0x00000082


	//----- nvinfo : EIATTR_KPARAM_INFO
	.align		4
.L_32:
        /*0008*/ 	.byte	0x04, 0x17
        /*000a*/ 	.short	(.L_34 - .L_33)
.L_33:
        /*000c*/ 	.word	0x00000000
        /*0010*/ 	.short	0x0004
        /*0012*/ 	.short	0x0020
        /*0014*/ 	.byte	0x00, 0xf0, 0x21, 0x00


	//----- nvinfo : EIATTR_KPARAM_INFO
	.align		4
.L_34:
        /*0018*/ 	.byte	0x04, 0x17
        /*001a*/ 	.short	(.L_36 - .L_35)
.L_35:
        /*001c*/ 	.word	0x00000000
        /*0020*/ 	.short	0x0003
        /*0022*/ 	.short	0x0018
        /*0024*/ 	.byte	0x00, 0xf0, 0x21, 0x00


	//----- nvinfo : EIATTR_KPARAM_INFO
	.align		4
.L_36:
        /*0028*/ 	.byte	0x04, 0x17
        /*002a*/ 	.short	(.L_38 - .L_37)
.L_37:
        /*002c*/ 	.word	0x00000000
        /*0030*/ 	.short	0x0002
        /*0032*/ 	.short	0x0010
        /*0034*/ 	.byte	0x00, 0xf0, 0x21, 0x00


	//----- nvinfo : EIATTR_KPARAM_INFO
	.align		4
.L_38:
        /*0038*/ 	.byte	0x04, 0x17
        /*003a*/ 	.short	(.L_40 - .L_39)
.L_39:
        /*003c*/ 	.word	0x00000000
        /*0040*/ 	.short	0x0001
        /*0042*/ 	.short	0x0008
        /*0044*/ 	.byte	0x00, 0xf5, 0x21, 0x00


	//----- nvinfo : EIATTR_KPARAM_INFO
	.align		4
.L_40:
        /*0048*/ 	.byte	0x04, 0x17
        /*004a*/ 	.short	(.L_42 - .L_41)
.L_41:
        /*004c*/ 	.word	0x00000000
        /*0050*/ 	.short	0x0000
        /*0052*/ 	.short	0x0000
        /*0054*/ 	.byte	0x00, 0xf5, 0x21, 0x00


	//----- nvinfo : EIATTR_SPARSE_MMA_MASK
	.align		4
.L_42:
        /*0058*/ 	.byte	0x03, 0x50
        /*005a*/ 	.short	0x0000


	//----- nvinfo : EIATTR_MAXREG_COUNT
	.align		4
        /*005c*/ 	.byte	0x03, 0x1b
        /*005e*/ 	.short	0x00ff


	//----- nvinfo : EIATTR_MERCURY_ISA_VERSION
	.align		4
        /*0060*/ 	.byte	0x03, 0x5f
        /*0062*/ 	.short	0x0101


	//----- nvinfo : EIATTR_VRC_CTA_INIT_COUNT
	.align		4
        /*0064*/ 	.byte	0x02, 0x4a
	.zero		1
	.zero		1


	//----- nvinfo : EIATTR_EXIT_INSTR_OFFSETS
	.align		4
        /*0068*/ 	.byte	0x04, 0x1c
        /*006a*/ 	.short	(.L_44 - .L_43)


	//   ....[0]....
.L_43:
        /*006c*/ 	.word	0x00000160


	//   ....[1]....
        /*0070*/ 	.word	0x00000280


	//----- nvinfo : EIATTR_CBANK_PARAM_SIZE
	.align		4
.L_44:
        /*0074*/ 	.byte	0x03, 0x19
        /*0076*/ 	.short	0x0028


	//----- nvinfo : EIATTR_PARAM_CBANK
	.align		4
        /*0078*/ 	.byte	0x04, 0x0a
        /*007a*/ 	.short	(.L_46 - .L_45)
	.align		4
.L_45:
        /*007c*/ 	.word	index@(.nv.constant0._Z10map_kernelPfS_mmm)
        /*0080*/ 	.short	0x0380
        /*0082*/ 	.short	0x0028


	//----- nvinfo : EIATTR_SW_WAR
	.align		4
.L_46:
        /*0084*/ 	.byte	0x04, 0x36
        /*0086*/ 	.short	(.L_48 - .L_47)
.L_47:
        /*0088*/ 	.word	0x00000008
.L_48:


//--------------------- .nv.info._Z12depth_kernelPfS_mmmm --------------------------
	.section	.nv.info._Z12depth_kernelPfS_mmmm,"",@"SHT_CUDA_INFO"
	.sectionflags	@""
	.align	4


	//----- nvinfo : EIATTR_CUDA_API_VERSION
	.align		4
        /*0000*/ 	.byte	0x04, 0x37
        /*0002*/ 	.short	(.L_50 - .L_49)
.L_49:
        /*0004*/ 	.word	0x00000082


	//----- nvinfo : EIATTR_KPARAM_INFO
	.align		4
.L_50:
        /*0008*/ 	.byte	0x04, 0x17
        /*000a*/ 	.short	(.L_52 - .L_51)
.L_51:
        /*000c*/ 	.word	0x00000000
        /*0010*/ 	.short	0x0005
        /*0012*/ 	.short	0x0028
        /*0014*/ 	.byte	0x00, 0xf0, 0x21, 0x00


	//----- nvinfo : EIATTR_KPARAM_INFO
	.align		4
.L_52:
        /*0018*/ 	.byte	0x04, 0x17
        /*001a*/ 	.short	(.L_54 - .L_53)
.L_53:
        /*001c*/ 	.word	0x00000000
        /*0020*/ 	.short	0x0004
        /*0022*/ 	.short	0x0020
        /*0024*/ 	.byte	0x00, 0xf0, 0x21, 0x00


	//----- nvinfo : EIATTR_KPARAM_INFO
	.align		4
.L_54:
        /*0028*/ 	.byte	0x04, 0x17
        /*002a*/ 	.short	(.L_56 - .L_55)
.L_55:
        /*002c*/ 	.word	0x00000000
        /*0030*/ 	.short	0x0003
        /*0032*/ 	.short	0x0018
        /*0034*/ 	.byte	0x00, 0xf0, 0x21, 0x00


	//----- nvinfo : EIATTR_KPARAM_INFO
	.align		4
.L_56:
        /*0038*/ 	.byte	0x04, 0x17
        /*003a*/ 	.short	(.L_58 - .L_57)
.L_57:
        /*003c*/ 	.word	0x00000000
        /*0040*/ 	.short	0x0002
        /*0042*/ 	.short	0x0010
        /*0044*/ 	.byte	0x00, 0xf0, 0x21, 0x00


	//----- nvinfo : EIATTR_KPARAM_INFO
	.align		4
.L_58:
        /*0048*/ 	.byte	0x04, 0x17
        /*004a*/ 	.short	(.L_60 - .L_59)
.L_59:
        /*004c*/ 	.word	0x00000000
        /*0050*/ 	.short	0x0001
        /*0052*/ 	.short	0x0008
        /*0054*/ 	.byte	0x00, 0xf5, 0x21, 0x00


	//----- nvinfo : EIATTR_KPARAM_INFO
	.align		4
.L_60:
        /*0058*/ 	.byte	0x04, 0x17
        /*005a*/ 	.short	(.L_62 - .L_61)
.L_61:
        /*005c*/ 	.word	0x00000000
        /*0060*/ 	.short	0x0000
        /*0062*/ 	.short	0x0000
        /*0064*/ 	.byte	0x00, 0xf5, 0x21, 0x00


	//----- nvinfo : EIATTR_SPARSE_MMA_MASK
	.align		4
.L_62:
        /*0068*/ 	.byte	0x03, 0x50
        /*006a*/ 	.short	0x0000


	//----- nvinfo : EIATTR_MAXREG_COUNT
	.align		4
        /*006c*/ 	.byte	0x03, 0x1b
        /*006e*/ 	.short	0x00ff


	//----- nvinfo : EIATTR_MERCURY_ISA_VERSION
	.align		4
        /*0070*/ 	.byte	0x03, 0x5f
        /*0072*/ 	.short	0x0101


	//----- nvinfo : EIATTR_VRC_CTA_INIT_COUNT
	.align		4
        /*0074*/ 	.byte	0x02, 0x4a
	.zero		1
	.zero		1


	//----- nvinfo : EIATTR_EXIT_INSTR_OFFSETS
	.align		4
        /*0078*/ 	.byte	0x04, 0x1c
        /*007a*/ 	.short	(.L_64 - .L_63)


	//   ....[0]....
.L_63:
        /*007c*/ 	.word	0x00000180


	//   ....[1]....
        /*0080*/ 	.word	0x00001ca0


	//----- nvinfo : EIATTR_CRS_STACK_SIZE
	.align		4
.L_64:
        /*0084*/ 	.byte	0x04, 0x1e
        /*0086*/ 	.short	(.L_66 - .L_65)
.L_65:
        /*0088*/ 	.word	0x00000000


	//----- nvinfo : EIATTR_CBANK_PARAM_SIZE
	.align		4
.L_66:
        /*008c*/ 	.byte	0x03, 0x19
        /*008e*/ 	.short	0x0030


	//----- nvinfo : EIATTR_PARAM_CBANK
	.align		4
        /*0090*/ 	.byte	0x04, 0x0a
        /*0092*/ 	.short	(.L_68 - .L_67)
	.align		4
.L_67:
        /*0094*/ 	.word	index@(.nv.constant0._Z12depth_kernelPfS_mmmm)
        /*0098*/ 	.short	0x0380
        /*009a*/ 	.short	0x0030


	//----- nvinfo : EIATTR_SW_WAR
	.align		4
.L_68:
        /*009c*/ 	.byte	0x04, 0x36
        /*009e*/ 	.short	(.L_70 - .L_69)
.L_69:
        /*00a0*/ 	.word	0x00000008
.L_70:


//--------------------- .nv.info._Z10col_kernelPfS_mmmm --------------------------
	.section	.nv.info._Z10col_kernelPfS_mmmm,"",@"SHT_CUDA_INFO"
	.sectionflags	@""
	.align	4


	//----- nvinfo : EIATTR_CUDA_API_VERSION
	.align		4
        /*0000*/ 	.byte	0x04, 0x37
        /*0002*/ 	.short	(.L_72 - .L_71)
.L_71:
        /*0004*/ 	.word	0x00000082


	//----- nvinfo : EIATTR_KPARAM_INFO
	.align		4
.L_72:
        /*0008*/ 	.byte	0x04, 0x17
        /*000a*/ 	.short	(.L_74 - .L_73)
.L_73:
        /*000c*/ 	.word	0x00000000
        /*0010*/ 	.short	0x0005
        /*0012*/ 	.short	0x0028
        /*0014*/ 	.byte	0x00, 0xf0, 0x21, 0x00


	//----- nvinfo : EIATTR_KPARAM_INFO
	.align		4
.L_74:
        /*0018*/ 	.byte	0x04, 0x17
        /*001a*/ 	.short	(.L_76 - .L_75)
.L_75:
        /*001c*/ 	.word	0x00000000
        /*0020*/ 	.short	0x0004
        /*0022*/ 	.short	0x0020
        /*0024*/ 	.byte	0x00, 0xf0, 0x21, 0x00


	//----- nvinfo : EIATTR_KPARAM_INFO
	.align		4
.L_76:
        /*0028*/ 	.byte	0x04, 0x17
        /*002a*/ 	.short	(.L_78 - .L_77)
.L_77:
        /*002c*/ 	.word	0x00000000
        /*0030*/ 	.short	0x0003
        /*0032*/ 	.short	0x0018
        /*0034*/ 	.byte	0x00, 0xf0, 0x21, 0x00


	//----- nvinfo : EIATTR_KPARAM_INFO
	.align		4
.L_78:
        /*0038*/ 	.byte	0x04, 0x17
        /*003a*/ 	.short	(.L_80 - .L_79)
.L_79:
        /*003c*/ 	.word	0x00000000
        /*0040*/ 	.short	0x0002
        /*0042*/ 	.short	0x0010
        /*0044*/ 	.byte	0x00, 0xf0, 0x21, 0x00


	//----- nvinfo : EIATTR_KPARAM_INFO
	.align		4
.L_80:
        /*0048*/ 	.byte	0x04, 0x17
        /*004a*/ 	.short	(.L_82 - .L_81)
.L_81:
        /*004c*/ 	.word	0x00000000
        /*0050*/ 	.short	0x0001
        /*0052*/ 	.short	0x0008
        /*0054*/ 	.byte	0x00, 0xf5, 0x21, 0x00


	//----- nvinfo : EIATTR_KPARAM_INFO
	.align		4
.L_82:
        /*0058*/ 	.byte	0x04, 0x17
        /*005a*/ 	.short	(.L_84 - .L_83)
.L_83:
        /*005c*/ 	.word	0x00000000
        /*0060*/ 	.short	0x0000
        /*0062*/ 	.short	0x0000
        /*0064*/ 	.byte	0x00, 0xf5, 0x21, 0x00


	//----- nvinfo : EIATTR_SPARSE_MMA_MASK
	.align		4
.L_84:
        /*0068*/ 	.byte	0x03, 0x50
        /*006a*/ 	.short	0x0000


	//----- nvinfo : EIATTR_MAXREG_COUNT
	.align		4
        /*006c*/ 	.byte	0x03, 0x1b
        /*006e*/ 	.short	0x00ff


	//----- nvinfo : EIATTR_MERCURY_ISA_VERSION
	.align		4
        /*0070*/ 	.byte	0x03, 0x5f
        /*0072*/ 	.short	0x0101


	//----- nvinfo : EIATTR_VRC_CTA_INIT_COUNT
	.align		4
        /*0074*/ 	.byte	0x02, 0x4a
	.zero		1
	.zero		1


	//----- nvinfo : EIATTR_EXIT_INSTR_OFFSETS
	.align		4
        /*0078*/ 	.byte	0x04, 0x1c
        /*007a*/ 	.short	(.L_86 - .L_85)


	//   ....[0]....
.L_85:
        /*007c*/ 	.word	0x00000190


	//   ....[1]....
        /*0080*/ 	.word	0x00002e30


	//----- nvinfo : EIATTR_CRS_STACK_SIZE
	.align		4
.L_86:
        /*0084*/ 	.byte	0x04, 0x1e
        /*0086*/ 	.short	(.L_88 - .L_87)
.L_87:
        /*0088*/ 	.word	0x00000000


	//----- nvinfo : EIATTR_CBANK_PARAM_SIZE
	.align		4
.L_88:
        /*008c*/ 	.byte	0x03, 0x19
        /*008e*/ 	.short	0x0030


	//----- nvinfo : EIATTR_PARAM_CBANK
	.align		4
        /*0090*/ 	.byte	0x04, 0x0a
        /*0092*/ 	.short	(.L_90 - .L_89)
	.align		4
.L_89:
        /*0094*/ 	.word	index@(.nv.constant0._Z10col_kernelPfS_mmmm)
        /*0098*/ 	.short	0x0380
        /*009a*/ 	.short	0x0030


	//----- nvinfo : EIATTR_SW_WAR
	.align		4
.L_90:
        /*009c*/ 	.byte	0x04, 0x36
        /*009e*/ 	.short	(.L_92 - .L_91)
.L_91:
        /*00a0*/ 	.word	0x00000008
.L_92:


//--------------------- .nv.info._Z10row_kernelPfS_mmmm --------------------------
	.section	.nv.info._Z10row_kernelPfS_mmmm,"",@"SHT_CUDA_INFO"
	.sectionflags	@""
	.align	4


	//----- nvinfo : EIATTR_CUDA_API_VERSION
	.align		4
        /*0000*/ 	.byte	0x04, 0x37
        /*0002*/ 	.short	(.L_94 - .L_93)
.L_93:
        /*0004*/ 	.word	0x00000082


	//----- nvinfo : EIATTR_KPARAM_INFO
	.align		4
.L_94:
        /*0008*/ 	.byte	0x04, 0x17
        /*000a*/ 	.short	(.L_96 - .L_95)
.L_95:
        /*000c*/ 	.word	0x00000000
        /*0010*/ 	.short	0x0005
        /*0012*/ 	.short	0x0028
        /*0014*/ 	.byte	0x00, 0xf0, 0x21, 0x00


	//----- nvinfo : EIATTR_KPARAM_INFO
	.align		4
.L_96:
        /*0018*/ 	.byte	0x04, 0x17
        /*001a*/ 	.short	(.L_98 - .L_97)
.L_97:
        /*001c*/ 	.word	0x00000000
        /*0020*/ 	.short	0x0004
        /*0022*/ 	.short	0x0020
        /*0024*/ 	.byte	0x00, 0xf0, 0x21, 0x00


	//----- nvinfo : EIATTR_KPARAM_INFO
	.align		4
.L_98:
        /*0028*/ 	.byte	0x04, 0x17
        /*002a*/ 	.short	(.L_100 - .L_99)
.L_99:
        /*002c*/ 	.word	0x00000000
        /*0030*/ 	.short	0x0003
        /*0032*/ 	.short	0x0018
        /*0034*/ 	.byte	0x00, 0xf0, 0x21, 0x00


	//----- nvinfo : EIATTR_KPARAM_INFO
	.align		4
.L_100:
        /*0038*/ 	.byte	0x04, 0x17
        /*003a*/ 	.short	(.L_102 - .L_101)
.L_101:
        /*003c*/ 	.word	0x00000000
        /*0040*/ 	.short	0x0002
        /*0042*/ 	.short	0x0010
        /*0044*/ 	.byte	0x00, 0xf0, 0x21, 0x00


	//----- nvinfo : EIATTR_KPARAM_INFO
	.align		4
.L_102:
        /*0048*/ 	.byte	0x04, 0x17
        /*004a*/ 	.short	(.L_104 - .L_103)
.L_103:
        /*004c*/ 	.word	0x00000000
        /*0050*/ 	.short	0x0001
        /*0052*/ 	.short	0x0008
        /*0054*/ 	.byte	0x00, 0xf5, 0x21, 0x00


	//----- nvinfo : EIATTR_KPARAM_INFO
	.align		4
.L_104:
        /*0058*/ 	.byte	0x04, 0x17
        /*005a*/ 	.short	(.L_106 - .L_105)
.L_105:
        /*005c*/ 	.word	0x00000000
        /*0060*/ 	.short	0x0000
        /*0062*/ 	.short	0x0000
        /*0064*/ 	.byte	0x00, 0xf5, 0x21, 0x00


	//----- nvinfo : EIATTR_SPARSE_MMA_MASK
	.align		4
.L_106:
        /*0068*/ 	.byte	0x03, 0x50
        /*006a*/ 	.short	0x0000


	//----- nvinfo : EIATTR_MAXREG_COUNT
	.align		4
        /*006c*/ 	.byte	0x03, 0x1b
        /*006e*/ 	.short	0x00ff


	//----- nvinfo : EIATTR_MERCURY_ISA_VERSION
	.align		4
        /*0070*/ 	.byte	0x03, 0x5f
        /*0072*/ 	.short	0x0101


	//----- nvinfo : EIATTR_VRC_CTA_INIT_COUNT
	.align		4
        /*0074*/ 	.byte	0x02, 0x4a
	.zero		1
	.zero		1


	//----- nvinfo : EIATTR_EXIT_INSTR_OFFSETS
	.align		4
        /*0078*/ 	.byte	0x04, 0x1c
        /*007a*/ 	.short	(.L_108 - .L_107)


	//   ....[0]....
.L_107:
        /*007c*/ 	.word	0x00000180


	//   ....[1]....
        /*0080*/ 	.word	0x00001b80


	//----- nvinfo : EIATTR_CRS_STACK_SIZE
	.align		4
.L_108:
        /*0084*/ 	.byte	0x04, 0x1e
        /*0086*/ 	.short	(.L_110 - .L_109)
.L_109:
        /*0088*/ 	.word	0x00000000


	//----- nvinfo : EIATTR_CBANK_PARAM_SIZE
	.align		4
.L_110:
        /*008c*/ 	.byte	0x03, 0x19
        /*008e*/ 	.short	0x0030


	//----- nvinfo : EIATTR_PARAM_CBANK
	.align		4
        /*0090*/ 	.byte	0x04, 0x0a
        /*0092*/ 	.short	(.L_112 - .L_111)
	.align		4
.L_111:
        /*0094*/ 	.word	index@(.nv.constant0._Z10row_kernelPfS_mmmm)
        /*0098*/ 	.short	0x0380
        /*009a*/ 	.short	0x0030


	//----- nvinfo : EIATTR_SW_WAR
	.align		4
.L_112:
        /*009c*/ 	.byte	0x04, 0x36
        /*009e*/ 	.short	(.L_114 - .L_113)
.L_113:
        /*00a0*/ 	.word	0x00000008
.L_114:


//--------------------- .nv.callgraph             --------------------------
	.section	.nv.callgraph,"",@"SHT_CUDA_CALLGRAPH"
	.align	4
	.sectionentsize	8
	.align		4
        /*0000*/ 	.word	0x00000000
	.align		4
        /*0004*/ 	.word	0xffffffff
	.align		4
        /*0008*/ 	.word	0x00000000
	.align		4
        /*000c*/ 	.word	0xfffffffe
	.align		4
        /*0010*/ 	.word	0x00000000
	.align		4
        /*0014*/ 	.word	0xfffffffd
	.align		4
        /*0018*/ 	.word	0x00000000
	.align		4
        /*001c*/ 	.word	0xfffffffc


//--------------------- .nv.constant3             --------------------------
	.section	.nv.constant3,"a",@progbits
	.align	4
.nv.constant3:
	.type		d_coeff,@object
	.size		d_coeff,(.L_0 - d_coeff)
d_coeff:
	.zero		64
.L_0:


//--------------------- .text._Z10map_kernelPfS_mmm --------------------------
	.section	.text._Z10map_kernelPfS_mmm,"ax",@progbits
	.align	128
        .global         _Z10map_kernelPfS_mmm
        .type           _Z10map_kernelPfS_mmm,@function
        .size           _Z10map_kernelPfS_mmm,(.L_x_107 - _Z10map_kernelPfS_mmm)
        .other          _Z10map_kernelPfS_mmm,@"STO_CUDA_ENTRY STV_DEFAULT"
_Z10map_kernelPfS_mmm:
.text._Z10map_kernelPfS_mmm:
[----:B------:R-:W-:Y:S01]  /*0000*/  LDC R1, c[0x0][0x37c] ;  /* 0x0000df00ff017b82 */ /* 0x000fe20000000800 */
[----:B------:R-:W0:Y:S07]  /*0010*/  S2R R3, SR_TID.Y ;  /* 0x0000000000037919 */ /* 0x000e2e0000002200 */
[----:B------:R-:W1:Y:S01]  /*0020*/  LDC R7, c[0x0][0x368] ;  /* 0x0000da00ff077b82 */ /* 0x000e620000000800 */
[----:B------:R-:W2:Y:S01]  /*0030*/  LDCU.128 UR8, c[0x0][0x390] ;  /* 0x00007200ff0877ac */ /* 0x000ea20008000c00 */
[----:B------:R-:W1:Y:S01]  /*0040*/  S2R R0, SR_TID.Z ;  /* 0x0000000000007919 */ /* 0x000e620000002300 */
[----:B------:R-:W3:Y:S01]  /*0050*/  LDCU.64 UR12, c[0x0][0x3a0] ;  /* 0x00007400ff0c77ac */ /* 0x000ee20008000a00 */
[----:B------:R-:W4:Y:S04]  /*0060*/  S2R R5, SR_TID.X ;  /* 0x0000000000057919 */ /* 0x000f280000002100 */
[----:B------:R-:W0:Y:S08]  /*0070*/  S2UR UR5, SR_CTAID.Y ;  /* 0x00000000000579c3 */ /* 0x000e300000002600 */
[----:B------:R-:W0:Y:S08]  /*0080*/  LDC R2, c[0x0][0x364] ;  /* 0x0000d900ff027b82 */ /* 0x000e300000000800 */
[----:B------:R-:W1:Y:S08]  /*0090*/  S2UR UR4, SR_CTAID.Z ;  /* 0x00000000000479c3 */ /* 0x000e700000002700 */
[----:B------:R-:W4:Y:S08]  /*00a0*/  S2UR UR6, SR_CTAID.X ;  /* 0x00000000000679c3 */ /* 0x000f300000002500 */
[----:B------:R-:W4:Y:S01]  /*00b0*/  LDC R4, c[0x0][0x360] ;  /* 0x0000d800ff047b82 */ /* 0x000f220000000800 */
[----:B0-----:R-:W-:-:S05]  /*00c0*/  IMAD R2, R2, UR5, R3 ;  /* 0x0000000502027c24 */ /* 0x001fca000f8e0203 */
[----:B--2---:R-:W-:Y:S01]  /*00d0*/  ISETP.GE.U32.AND P2, PT, R2, UR10, PT ;  /* 0x0000000a02007c0c */ /* 0x004fe2000bf46070 */
[----:B-1----:R-:W-:-:S03]  /*00e0*/  IMAD R7, R7, UR4, R0 ;  /* 0x0000000407077c24 */ /* 0x002fc6000f8e0200 */
[----:B------:R-:W-:Y:S02]  /*00f0*/  ISETP.GE.U32.AND.EX P2, PT, RZ, UR11, PT, P2 ;  /* 0x0000000bff007c0c */ /* 0x000fe4000bf46120 */
[----:B------:R-:W-:-:S04]  /*0100*/  ISETP.GE.U32.AND P1, PT, R7, UR8, PT ;  /* 0x0000000807007c0c */ /* 0x000fc8000bf26070 */
[----:B------:R-:W-:Y:S01]  /*0110*/  ISETP.GE.U32.OR.EX P1, PT, RZ, UR9, P2, P1 ;  /* 0x00000009ff007c0c */ /* 0x000fe20009726510 */
[----:B----4-:R-:W-:-:S05]  /*0120*/  IMAD R4, R4, UR6, R5 ;  /* 0x0000000604047c24 */ /* 0x010fca000f8e0205 */
[----:B---3--:R-:W-:Y:S02]  /*0130*/  ISETP.GE.U32.AND P0, PT, R4, UR12, PT ;  /* 0x0000000c04007c0c */ /* 0x008fe4000bf06070 */
[----:B------:R-:W-:-:S04]  /*0140*/  SHF.R.S32.HI R5, RZ, 0x1f, R4 ;  /* 0x0000001fff057819 */ /* 0x000fc80000011404 */
[----:B------:R-:W-:-:S13]  /*0150*/  ISETP.GE.U32.OR.EX P0, PT, R5, UR13, P1, P0 ;  /* 0x0000000d05007c0c */ /* 0x000fda0008f06500 */
[----:B------:R-:W-:Y:S05]  /*0160*/  @P0 EXIT ;  /* 0x000000000000094d */ /* 0x000fea0003800000 */
[----:B------:R-:W-:Y:S01]  /*0170*/  IMAD.MOV.U32 R3, RZ, RZ, RZ ;  /* 0x000000ffff037224 */ /* 0x000fe200078e00ff */
[----:B------:R-:W0:Y:S01]  /*0180*/  LDCU.128 UR16, c[0x0][0x380] ;  /* 0x00007000ff1077ac */ /* 0x000e220008000c00 */
[C---:B------:R-:W-:Y:S01]  /*0190*/  IMAD.WIDE.U32 R2, R7.reuse, UR10, R2 ;  /* 0x0000000a07027c25 */ /* 0x040fe2000f8e0002 */
[----:B------:R-:W1:Y:S03]  /*01a0*/  LDCU.64 UR4, c[0x0][0x358] ;  /* 0x00006b00ff0477ac */ /* 0x000e660008000a00 */
[----:B------:R-:W-:Y:S02]  /*01b0*/  IMAD R7, R7, UR11, R3 ;  /* 0x0000000b07077c24 */ /* 0x000fe4000f8e0203 */
[----:B------:R-:W-:-:S04]  /*01c0*/  IMAD.WIDE.U32 R4, R2, UR12, R4 ;  /* 0x0000000c02047c25 */ /* 0x000fc8000f8e0004 */
[----:B------:R-:W-:Y:S02]  /*01d0*/  IMAD R7, R7, UR12, RZ ;  /* 0x0000000c07077c24 */ /* 0x000fe4000f8e02ff */
[----:B------:R-:W-:Y:S02]  /*01e0*/  IMAD.SHL.U32 R0, R4, 0x4, RZ ;  /* 0x0000000404007824 */ /* 0x000fe400078e00ff */
[----:B------:R-:W-:-:S03]  /*01f0*/  IMAD R7, R2, UR13, R7 ;  /* 0x0000000d02077c24 */ /* 0x000fc6000f8e0207 */
[----:B0-----:R-:W-:Y:S01]  /*0200*/  IADD3 R2, P0, PT, R0, UR18, RZ ;  /* 0x0000001200027c10 */ /* 0x001fe2000ff1e0ff */
[----:B------:R-:W-:-:S05]  /*0210*/  IMAD.IADD R5, R5, 0x1, R7 ;  /* 0x0000000105057824 */ /* 0x000fca00078e0207 */
[----:B------:R-:W-:-:S04]  /*0220*/  SHF.L.U64.HI R5, R4, 0x2, R5 ;  /* 0x0000000204057819 */ /* 0x000fc80000010205 */
[----:B------:R-:W-:-:S06]  /*0230*/  IADD3.X R3, PT, PT, R5, UR19, RZ, P0, !PT ;  /* 0x0000001305037c10 */ /* 0x000fcc00087fe4ff */
[----:B-1----:R-:W2:Y:S01]  /*0240*/  LDG.E R3, desc[UR4][R2.64] ;  /* 0x0000000402037981 */ /* 0x002ea2000c1e1900 */
[----:B------:R-:W-:-:S04]  /*0250*/  IADD3 R4, P0, PT, R0, UR16, RZ ;  /* 0x0000001000047c10 */ /* 0x000fc8000ff1e0ff */
[----:B------:R-:W-:-:S05]  /*0260*/  IADD3.X R5, PT, PT, R5, UR17, RZ, P0, !PT ;  /* 0x0000001105057c10 */ /* 0x000fca00087fe4ff */
[----:B--2---:R-:W-:Y:S01]  /*0270*/  STG.E desc[UR4][R4.64], R3 ;  /* 0x0000000304007986 */ /* 0x004fe2000c101904 */
[----:B------:R-:W-:Y:S05]  /*0280*/  EXIT ;  /* 0x000000000000794d */ /* 0x000fea0003800000 */
.L_x_0:
[----:B------:R-:W-:-:S00]  /*0290*/  BRA `(.L_x_0) ;  /* 0xfffffffc00fc7947 */ /* 0x000fc0000383ffff */
[----:B------:R-:W-:-:S00]  /*02a0*/  NOP ;  /* 0x0000000000007918 */ /* 0x000fc00000000000 */
        /* <DEDUP_REMOVED lines=13> */
.L_x_107:


//--------------------- .text._Z12depth_kernelPfS_mmmm --------------------------
	.section	.text._Z12depth_kernelPfS_mmmm,"ax",@progbits
	.align	128
        .global         _Z12depth_kernelPfS_mmmm
        .type           _Z12depth_kernelPfS_mmmm,@function
        .size           _Z12depth_kernelPfS_mmmm,(.L_x_104 - _Z12depth_kernelPfS_mmmm)
        .other          _Z12depth_kernelPfS_mmmm,@"STO_CUDA_ENTRY STV_DEFAULT"
_Z12depth_kernelPfS_mmmm:
.text._Z12depth_kernelPfS_mmmm:
[----:B------:R-:W-:Y:S01]  /*0000*/  LDC R1, c[0x0][0x37c] ;  /* 0x0000df00ff017b82 */ /* 0x000fe20000000800 */
[----:B------:R-:W0:Y:S07]  /*0010*/  S2R R7, SR_TID.Y ;  /* 0x0000000000077919 */ /* 0x000e2e0000002200 */
[----:B------:R-:W1:Y:S01]  /*0020*/  LDC R5, c[0x0][0x360] ;  /* 0x0000d800ff057b82 */ /* 0x000e620000000800 */
[----:B------:R-:W2:Y:S01]  /*0030*/  LDCU.128 UR8, c[0x0][0x3a0] ;  /* 0x00007400ff0877ac */ /* 0x000ea20008000c00 */
[----:B------:R-:W3:Y:S01]  /*0040*/  S2R R3, SR_TID.Z ;  /* 0x0000000000037919 */ /* 0x000ee20000002300 */
[----:B------:R-:W4:Y:S01]  /*0050*/  LDCU.64 UR4, c[0x0][0x398] ;  /* 0x00007300ff0477ac */ /* 0x000f220008000a00 */
[----:B------:R-:W1:Y:S04]  /*0060*/  S2R R0, SR_TID.X ;  /* 0x0000000000007919 */ /* 0x000e680000002100 */
[----:B------:R-:W3:Y:S08]  /*0070*/  LDC R6, c[0x0][0x368] ;  /* 0x0000da00ff067b82 */ /* 0x000ef00000000800 */
[----:B------:R-:W0:Y:S01]  /*0080*/  S2UR UR12, SR_CTAID.Y ;  /* 0x00000000000c79c3 */ /* 0x000e220000002600 */
[----:B----4-:R-:W-:-:S07]  /*0090*/  USHF.R.U64 UR15, UR4, 0x1, UR5 ;  /* 0x00000001040f7899 */ /* 0x010fce0008001205 */
[----:B------:R-:W0:Y:S01]  /*00a0*/  LDC R8, c[0x0][0x364] ;  /* 0x0000d900ff087b82 */ /* 0x000e220000000800 */
[----:B------:R-:W-:-:S07]  /*00b0*/  USHF.R.U32.HI UR16, URZ, 0x1, UR5 ;  /* 0x00000001ff107899 */ /* 0x000fce0008011605 */
[----:B------:R-:W3:Y:S08]  /*00c0*/  S2UR UR7, SR_CTAID.Z ;  /* 0x00000000000779c3 */ /* 0x000ef00000002700 */
[----:B------:R-:W1:Y:S01]  /*00d0*/  S2UR UR6, SR_CTAID.X ;  /* 0x00000000000679c3 */ /* 0x000e620000002500 */
[----:B0-----:R-:W-:-:S05]  /*00e0*/  IMAD R8, R8, UR12, R7 ;  /* 0x0000000c08087c24 */ /* 0x001fca000f8e0207 */
[----:B--2---:R-:W-:Y:S01]  /*00f0*/  ISETP.GE.U32.AND P2, PT, R8, UR10, PT ;  /* 0x0000000a08007c0c */ /* 0x004fe2000bf46070 */
[----:B---3--:R-:W-:-:S03]  /*0100*/  IMAD R6, R6, UR7, R3 ;  /* 0x0000000706067c24 */ /* 0x008fc6000f8e0203 */
[----:B------:R-:W-:Y:S02]  /*0110*/  ISETP.GE.U32.AND.EX P2, PT, RZ, UR11, PT, P2 ;  /* 0x0000000bff007c0c */ /* 0x000fe4000bf46120 */
[----:B------:R-:W-:Y:S01]  /*0120*/  ISETP.GE.U32.AND P1, PT, R6, UR8, PT ;  /* 0x0000000806007c0c */ /* 0x000fe2000bf26070 */
[----:B-1----:R-:W-:Y:S01]  /*0130*/  IMAD R5, R5, UR6, R0 ;  /* 0x0000000605057c24 */ /* 0x002fe2000f8e0200 */
[----:B------:R-:W-:Y:S02]  /*0140*/  MOV R0, UR16 ;  /* 0x0000001000007c02 */ /* 0x000fe40008000f00 */
[----:B------:R-:W-:Y:S02]  /*0150*/  ISETP.GE.U32.OR.EX P1, PT, RZ, UR9, P2, P1 ;  /* 0x00000009ff007c0c */ /* 0x000fe40009726510 */
[----:B------:R-:W-:-:S04]  /*0160*/  ISETP.GE.U32.AND P0, PT, R5, UR15, PT ;  /* 0x0000000f05007c0c */ /* 0x000fc8000bf06070 */
[----:B------:R-:W-:-:S13]  /*0170*/  ISETP.LE.U32.OR.EX P0, PT, R0, RZ, P1, P0 ;  /* 0x000000ff0000720c */ /* 0x000fda0000f03500 */
[----:B------:R-:W-:Y:S05]  /*0180*/  @P0 EXIT ;  /* 0x000000000000094d */ /* 0x000fea0003800000 */
[----:B------:R-:W0:Y:S01]  /*0190*/  LDCU.64 UR20, c[0x0][0x390] ;  /* 0x00007200ff1477ac */ /* 0x000e220008000a00 */
[----:B------:R-:W-:Y:S02]  /*01a0*/  HFMA2 R7, -RZ, RZ, 0, 0 ;  /* 0x00000000ff077431 */ /* 0x000fe400000001ff */
[----:B------:R-:W-:Y:S01]  /*01b0*/  IMAD.MOV.U32 R9, RZ, RZ, RZ ;  /* 0x000000ffff097224 */ /* 0x000fe200078e00ff */
[----:B------:R-:W1:Y:S01]  /*01c0*/  LDCU.64 UR18, c[0x0][0x358] ;  /* 0x00006b00ff1277ac */ /* 0x000e620008000a00 */
[----:B0-----:R-:W-:-:S04]  /*01d0*/  UISETP.NE.U32.AND UP0, UPT, UR20, URZ, UPT ;  /* 0x000000ff1400728c */ /* 0x001fc8000bf05070 */
[----:B------:R-:W-:-:S09]  /*01e0*/  UISETP.NE.AND.EX UP0, UPT, UR21, URZ, UPT, UP0 ;  /* 0x000000ff1500728c */ /* 0x000fd2000bf05300 */
[----:B-1----:R-:W-:Y:S05]  /*01f0*/  BRA.U !UP0, `(.L_x_1) ;  /* 0x00000019083c7547 */ /* 0x002fea000b800000 */
[----:B------:R-:W-:Y:S01]  /*0200*/  UISETP.GE.U32.AND UP0, UPT, UR20, 0x4, UPT ;  /* 0x000000041400788c */ /* 0x000fe2000bf06070 */
[----:B------:R-:W-:Y:S01]  /*0210*/  IMAD.MOV.U32 R7, RZ, RZ, RZ ;  /* 0x000000ffff077224 */ /* 0x000fe200078e00ff */
[----:B------:R-:W-:Y:S01]  /*0220*/  MOV R9, RZ ;  /* 0x000000ff00097202 */ /* 0x000fe20000000f00 */
[----:B------:R-:W0:Y:S01]  /*0230*/  LDCU.64 UR6, c[0x0][0x398] ;  /* 0x00007300ff0677ac */ /* 0x000e220008000a00 */
[----:B------:R-:W-:Y:S02]  /*0240*/  UISETP.GE.U32.AND.EX UP0, UPT, UR21, URZ, UPT, UP0 ;  /* 0x000000ff1500728c */ /* 0x000fe4000bf06100 */
[----:B------:R-:W-:Y:S01]  /*0250*/  ULOP3.LUT UR23, UR20, 0x3, URZ, 0xc0, !UPT ;  /* 0x0000000314177892 */ /* 0x000fe2000f8ec0ff */
[----:B------:R-:W-:Y:S01]  /*0260*/  UMOV UR4, URZ ;  /* 0x000000ff00047c82 */ /* 0x000fe20008000000 */
[----:B------:R-:W-:-:S05]  /*0270*/  UMOV UR5, URZ ;  /* 0x000000ff00057c82 */ /* 0x000fca0008000000 */
[----:B------:R-:W-:Y:S05]  /*0280*/  BRA.U !UP0, `(.L_x_2) ;  /* 0x0000000d08507547 */ /* 0x000fea000b800000 */
[----:B------:R-:W1:Y:S01]  /*0290*/  LDCU UR5, c[0x0][0x394] ;  /* 0x00007280ff0577ac */ /* 0x000e620008000800 */
[----:B------:R-:W-:Y:S02]  /*02a0*/  HFMA2 R7, -RZ, RZ, 0, 0 ;  /* 0x00000000ff077431 */ /* 0x000fe400000001ff */
[----:B------:R-:W-:Y:S01]  /*02b0*/  IMAD.SHL.U32 R4, R5, 0x2, RZ ;  /* 0x0000000205047824 */ /* 0x000fe200078e00ff */
[----:B------:R-:W-:Y:S01]  /*02c0*/  SHF.R.U32.HI R3, RZ, 0x1f, R5 ;  /* 0x0000001fff037819 */ /* 0x000fe20000011605 */
[----:B------:R-:W-:Y:S01]  /*02d0*/  ULOP3.LUT UR4, UR20, 0xfffffffc, URZ, 0xc0, !UPT ;  /* 0xfffffffc14047892 */ /* 0x000fe2000f8ec0ff */
[----:B------:R-:W2:Y:S01]  /*02e0*/  LDCU UR26, c[0x0][0x39c] ;  /* 0x00007380ff1a77ac */ /* 0x000ea20008000800 */
[----:B------:R-:W3:Y:S01]  /*02f0*/  LDCU UR27, c[0x0][0x398] ;  /* 0x00007300ff1b77ac */ /* 0x000ee20008000800 */
[----:B------:R-:W4:Y:S01]  /*0300*/  LDCU.64 UR24, c[0x0][0x380] ;  /* 0x00007000ff1877ac */ /* 0x000f220008000a00 */
[----:B------:R-:W0:Y:S01]  /*0310*/  LDCU.128 UR8, c[0x0][0x3a0] ;  /* 0x00007400ff0877ac */ /* 0x000e220008000c00 */
[----:B------:R-:W-:-:S02]  /*0320*/  UMOV UR22, 0x8 ;  /* 0x0000000800167882 */ /* 0x000fc40000000000 */
[----:B------:R-:W-:Y:S01]  /*0330*/  UMOV UR13, UR4 ;  /* 0x00000004000d7c82 */ /* 0x000fe20008000000 */
[----:B-1----:R-:W-:-:S05]  /*0340*/  UMOV UR14, UR5 ;  /* 0x00000005000e7c82 */ /* 0x002fca0008000000 */
.L_x_15:
[----:B--2---:R-:W-:Y:S01]  /*0350*/  LOP3.LUT R0, R3, UR26, RZ, 0xfc, !PT ;  /* 0x0000001a03007c12 */ /* 0x004fe2000f8efcff */
[----:B------:R-:W-:Y:S03]  /*0360*/  BSSY.RECONVERGENT B0, `(.L_x_3) ;  /* 0x000001a000007945 */ /* 0x000fe60003800200 */
[----:B------:R-:W-:-:S13]  /*0370*/  ISETP.NE.U32.AND P0, PT, R0, RZ, PT ;  /* 0x000000ff0000720c */ /* 0x000fda0003f05070 */
[----:B------:R-:W-:Y:S05]  /*0380*/  @P0 BRA `(.L_x_4) ;  /* 0x00000000004c0947 */ /* 0x000fea0003800000 */
[----:B---3--:R-:W1:Y:S01]  /*0390*/  I2F.U32.RP R0, UR27 ;  /* 0x0000001b00007d06 */ /* 0x008e620008209000 */
[----:B------:R-:W-:-:S07]  /*03a0*/  ISETP.NE.U32.AND P1, PT, RZ, UR27, PT ;  /* 0x0000001bff007c0c */ /* 0x000fce000bf25070 */
[----:B-1----:R-:W1:Y:S02]  /*03b0*/  MUFU.RCP R0, R0 ;  /* 0x0000000000007308 */ /* 0x002e640000001000 */
[----:B-1----:R-:W-:-:S06]  /*03c0*/  VIADD R10, R0, 0xffffffe ;  /* 0x0ffffffe000a7836 */ /* 0x002fcc0000000000 */
[----:B------:R1:W2:Y:S02]  /*03d0*/  F2I.FTZ.U32.TRUNC.NTZ R11, R10 ;  /* 0x0000000a000b7305 */ /* 0x0002a4000021f000 */
[----:B-1----:R-:W-:Y:S01]  /*03e0*/  IMAD.MOV.U32 R10, RZ, RZ, RZ ;  /* 0x000000ffff0a7224 */ /* 0x002fe200078e00ff */
[----:B--2---:R-:W-:-:S05]  /*03f0*/  IADD3 R13, PT, PT, RZ, -R11, RZ ;  /* 0x8000000bff0d7210 */ /* 0x004fca0007ffe0ff */
[----:B------:R-:W-:-:S04]  /*0400*/  IMAD R13, R13, UR27, RZ ;  /* 0x0000001b0d0d7c24 */ /* 0x000fc8000f8e02ff */
[----:B------:R-:W-:-:S04]  /*0410*/  IMAD.HI.U32 R11, R11, R13, R10 ;  /* 0x0000000d0b0b7227 */ /* 0x000fc800078e000a */
[----:B------:R-:W-:Y:S02]  /*0420*/  IMAD.MOV.U32 R13, RZ, RZ, RZ ;  /* 0x000000ffff0d7224 */ /* 0x000fe400078e00ff */
[----:B------:R-:W-:-:S05]  /*0430*/  IMAD.HI.U32 R11, R11, R4, RZ ;  /* 0x000000040b0b7227 */ /* 0x000fca00078e00ff */
[----:B------:R-:W-:-:S05]  /*0440*/  IADD3 R11, PT, PT, -R11, RZ, RZ ;  /* 0x000000ff0b0b7210 */ /* 0x000fca0007ffe1ff */
[----:B------:R-:W-:-:S05]  /*0450*/  IMAD R12, R11, UR27, R4 ;  /* 0x0000001b0b0c7c24 */ /* 0x000fca000f8e0204 */
[----:B------:R-:W-:-:S13]  /*0460*/  ISETP.GE.U32.AND P0, PT, R12, UR27, PT ;  /* 0x0000001b0c007c0c */ /* 0x000fda000bf06070 */
[----:B------:R-:W-:-:S05]  /*0470*/  @P0 VIADD R12, R12, -UR27 ;  /* 0x8000001b0c0c0c36 */ /* 0x000fca0008000000 */
[----:B------:R-:W-:-:S13]  /*0480*/  ISETP.GE.U32.AND P0, PT, R12, UR27, PT ;  /* 0x0000001b0c007c0c */ /* 0x000fda000bf06070 */
[----:B------:R-:W-:Y:S02]  /*0490*/  @P0 IADD3 R12, PT, PT, R12, -UR27, RZ ;  /* 0x8000001b0c0c0c10 */ /* 0x000fe4000fffe0ff */
[----:B------:R-:W-:Y:S01]  /*04a0*/  @!P1 LOP3.LUT R12, RZ, UR27, RZ, 0x33, !PT ;  /* 0x0000001bff0c9c12 */ /* 0x000fe2000f8e33ff */
[----:B------:R-:W-:Y:S06]  /*04b0*/  BRA `(.L_x_5) ;  /* 0x0000000000107947 */ /* 0x000fec0003800000 */
.L_x_4:
[----:B------:R-:W-:Y:S01]  /*04c0*/  MOV R2, R4 ;  /* 0x0000000400027202 */ /* 0x000fe20000000f00 */
[----:B------:R-:W-:Y:S01]  /*04d0*/  IMAD.MOV.U32 R0, RZ, RZ, R3 ;  /* 0x000000ffff007224 */ /* 0x000fe200078e0003 */
[----:B------:R-:W-:-:S07]  /*04e0*/  MOV R10, 0x500 ;  /* 0x00000500000a7802 */ /* 0x000fce0000000f00 */
[----:B0--34-:R-:W-:Y:S05]  /*04f0*/  CALL.REL.NOINC `($__internal_0_$__cuda_sm20_rem_u64) ;  /* 0x0000001400ec7944 */ /* 0x019fea0003c00000 */
.L_x_5:
[----:B0---4-:R-:W-:Y:S05]  /*0500*/  BSYNC.RECONVERGENT B0 ;  /* 0x0000000000007941 */ /* 0x011fea0003800200 */
.L_x_3:
[----:B------:R-:W-:Y:S01]  /*0510*/  MOV R10, R6 ;  /* 0x00000006000a7202 */ /* 0x000fe20000000f00 */
[----:B------:R-:W-:Y:S02]  /*0520*/  IMAD R13, R13, UR8, RZ ;  /* 0x000000080d0d7c24 */ /* 0x000fe4000f8e02ff */
[----:B------:R-:W-:Y:S02]  /*0530*/  IMAD.MOV.U32 R11, RZ, RZ, RZ ;  /* 0x000000ffff0b7224 */ /* 0x000fe400078e00ff */
[C---:B------:R-:W-:Y:S02]  /*0540*/  IMAD R13, R12.reuse, UR9, R13 ;  /* 0x000000090c0d7c24 */ /* 0x040fe4000f8e020d */
[----:B------:R-:W-:-:S04]  /*0550*/  IMAD.WIDE.U32 R10, R12, UR8, R10 ;  /* 0x000000080c0a7c25 */ /* 0x000fc8000f8e000a */
[----:B------:R-:W-:Y:S01]  /*0560*/  IMAD.MOV.U32 R12, RZ, RZ, R8 ;  /* 0x000000ffff0c7224 */ /* 0x000fe200078e0008 */
[----:B------:R-:W-:Y:S01]  /*0570*/  IADD3 R0, PT, PT, R11, R13, RZ ;  /* 0x0000000d0b007210 */ /* 0x000fe20007ffe0ff */
[----:B------:R-:W-:-:S04]  /*0580*/  HFMA2 R13, -RZ, RZ, 0, 0 ;  /* 0x00000000ff0d7431 */ /* 0x000fc800000001ff */
[----:B------:R-:W-:-:S04]  /*0590*/  IMAD R11, R0, UR10, RZ ;  /* 0x0000000a000b7c24 */ /* 0x000fc8000f8e02ff */
[C---:B------:R-:W-:Y:S02]  /*05a0*/  IMAD R11, R10.reuse, UR11, R11 ;  /* 0x0000000b0a0b7c24 */ /* 0x040fe4000f8e020b */
[----:B------:R-:W-:-:S04]  /*05b0*/  IMAD.WIDE.U32 R12, R10, UR10, R12 ;  /* 0x0000000a0a0c7c25 */ /* 0x000fc8000f8e000c */
[----:B------:R-:W-:Y:S01]  /*05c0*/  IMAD.IADD R11, R13, 0x1, R11 ;  /* 0x000000010d0b7824 */ /* 0x000fe200078e020b */
[----:B------:R-:W-:-:S04]  /*05d0*/  LEA R10, P0, R12, UR24, 0x2 ;  /* 0x000000180c0a7c11 */ /* 0x000fc8000f8010ff */
[----:B------:R-:W-:-:S05]  /*05e0*/  LEA.HI.X R11, R12, UR25, R11, 0x2, P0 ;  /* 0x000000190c0b7c11 */ /* 0x000fca00080f140b */
[----:B------:R-:W2:Y:S01]  /*05f0*/  LDG.E R10, desc[UR18][R10.64] ;  /* 0x000000120a0a7981 */ /* 0x000ea2000c1e1900 */
[----:B------:R-:W-:Y:S01]  /*0600*/  ULEA UR12, UR20, UR22, 0x2 ;  /* 0x00000016140c7291 */ /* 0x000fe2000f8e10ff */
[----:B------:R-:W-:Y:S01]  /*0610*/  IADD3 R2, P0, PT, R4, 0x1, RZ ;  /* 0x0000000104027810 */ /* 0x000fe20007f1e0ff */
[----:B------:R-:W2:Y:S01]  /*0620*/  LDCU UR17, c[0x3][UR22+-0x8] ;  /* 0x00ffff00161177ac */ /* 0x000ea20008000800 */
[----:B------:R-:W-:Y:S02]  /*0630*/  BSSY.RECONVERGENT B0, `(.L_x_6) ;  /* 0x000001e000007945 */ /* 0x000fe40003800200 */
[----:B------:R-:W-:-:S04]  /*0640*/  IADD3.X R12, PT, PT, RZ, R3, RZ, P0, !PT ;  /* 0x00000003ff0c7210 */ /* 0x000fc800007fe4ff */
[----:B------:R-:W-:-:S03]  /*0650*/  LOP3.LUT R0, R12, UR26, RZ, 0xfc, !PT ;  /* 0x0000001a0c007c12 */ /* 0x000fc6000f8efcff */
[----:B------:R-:W0:Y:S01]  /*0660*/  LDCU UR21, c[0x3][UR12+-0x8] ;  /* 0x00ffff000c1577ac */ /* 0x000e220008000800 */
[----:B------:R-:W-:Y:S01]  /*0670*/  ISETP.NE.U32.AND P0, PT, R0, RZ, PT ;  /* 0x000000ff0000720c */ /* 0x000fe20003f05070 */
[C---:B--2---:R-:W-:Y:S01]  /*0680*/  FFMA R9, R10.reuse, UR17, R9 ;  /* 0x000000110a097c23 */ /* 0x044fe20008000009 */
[----:B0-----:R-:W-:-:S11]  /*0690*/  FFMA R7, R10, UR21, R7 ;  /* 0x000000150a077c23 */ /* 0x001fd60008000007 */
[----:B------:R-:W-:Y:S05]  /*06a0*/  @P0 BRA `(.L_x_7) ;  /* 0x00000000004c0947 */ /* 0x000fea0003800000 */
[----:B------:R-:W0:Y:S01]  /*06b0*/  I2F.U32.RP R13, UR27 ;  /* 0x0000001b000d7d06 */ /* 0x000e220008209000 */
[----:B------:R-:W-:-:S07]  /*06c0*/  ISETP.NE.U32.AND P1, PT, RZ, UR27, PT ;  /* 0x0000001bff007c0c */ /* 0x000fce000bf25070 */
[----:B0-----:R-:W0:Y:S02]  /*06d0*/  MUFU.RCP R13, R13 ;  /* 0x0000000d000d7308 */ /* 0x001e240000001000 */
[----:B0-----:R-:W-:Y:S02]  /*06e0*/  VIADD R10, R13, 0xffffffe ;  /* 0x0ffffffe0d0a7836 */ /* 0x001fe40000000000 */
[----:B------:R-:W-:-:S04]  /*06f0*/  IMAD.MOV.U32 R13, RZ, RZ, RZ ;  /* 0x000000ffff0d7224 */ /* 0x000fc800078e00ff */
[----:B------:R0:W1:Y:S02]  /*0700*/  F2I.FTZ.U32.TRUNC.NTZ R11, R10 ;  /* 0x0000000a000b7305 */ /* 0x000064000021f000 */
[----:B0-----:R-:W-:Y:S01]  /*0710*/  IMAD.MOV.U32 R10, RZ, RZ, RZ ;  /* 0x000000ffff0a7224 */ /* 0x001fe200078e00ff */
[----:B-1----:R-:W-:-:S05]  /*0720*/  IADD3 R15, PT, PT, RZ, -R11, RZ ;  /* 0x8000000bff0f7210 */ /* 0x002fca0007ffe0ff */
[----:B------:R-:W-:-:S04]  /*0730*/  IMAD R15, R15, UR27, RZ ;  /* 0x0000001b0f0f7c24 */ /* 0x000fc8000f8e02ff */
[----:B------:R-:W-:-:S06]  /*0740*/  IMAD.HI.U32 R15, R11, R15, R10 ;  /* 0x0000000f0b0f7227 */ /* 0x000fcc00078e000a */
        /* <DEDUP_REMOVED lines=9> */
.L_x_7:
[----:B------:R-:W-:Y:S02]  /*07e0*/  MOV R0, R12 ;  /* 0x0000000c00007202 */ /* 0x000fe40000000f00 */
[----:B------:R-:W-:-:S07]  /*07f0*/  MOV R10, 0x810 ;  /* 0x00000810000a7802 */ /* 0x000fce0000000f00 */
[----:B------:R-:W-:Y:S05]  /*0800*/  CALL.REL.NOINC `($__internal_0_$__cuda_sm20_rem_u64) ;  /* 0x0000001400287944 */ /* 0x000fea0003c00000 */
.L_x_8:
[----:B------:R-:W-:Y:S05]  /*0810*/  BSYNC.RECONVERGENT B0 ;  /* 0x0000000000007941 */ /* 0x000fea0003800200 */
.L_x_6:
[----:B------:R-:W-:Y:S02]  /*0820*/  HFMA2 R11, -RZ, RZ, 0, 0 ;  /* 0x00000000ff0b7431 */ /* 0x000fe400000001ff */
[----:B------:R-:W-:Y:S02]  /*0830*/  IMAD R13, R13, UR8, RZ ;  /* 0x000000080d0d7c24 */ /* 0x000fe4000f8e02ff */
[----:B------:R-:W-:Y:S02]  /*0840*/  IMAD.MOV.U32 R10, RZ, RZ, R6 ;  /* 0x000000ffff0a7224 */ /* 0x000fe400078e0006 */
[C---:B------:R-:W-:Y:S02]  /*0850*/  IMAD R13, R12.reuse, UR9, R13 ;  /* 0x000000090c0d7c24 */ /* 0x040fe4000f8e020d */
[----:B------:R-:W-:Y:S01]  /*0860*/  IMAD.WIDE.U32 R10, R12, UR8, R10 ;  /* 0x000000080c0a7c25 */ /* 0x000fe2000f8e000a */
[----:B------:R-:W-:-:S03]  /*0870*/  MOV R12, R8 ;  /* 0x00000008000c7202 */ /* 0x000fc60000000f00 */
[----:B------:R-:W-:Y:S02]  /*0880*/  IMAD.IADD R0, R11, 0x1, R13 ;  /* 0x000000010b007824 */ /* 0x000fe400078e020d */
[----:B------:R-:W-:Y:S02]  /*0890*/  IMAD.MOV.U32 R13, RZ, RZ, RZ ;  /* 0x000000ffff0d7224 */ /* 0x000fe400078e00ff */
[----:B------:R-:W-:Y:S02]  /*08a0*/  IMAD R11, R0, UR10, RZ ;  /* 0x0000000a000b7c24 */ /* 0x000fe4000f8e02ff */
[----:B------:R-:W-:-:S04]  /*08b0*/  IMAD.WIDE.U32 R12, R10, UR10, R12 ;  /* 0x0000000a0a0c7c25 */ /* 0x000fc8000f8e000c */
[----:B------:R-:W-:Y:S01]  /*08c0*/  IMAD R11, R10, UR11, R11 ;  /* 0x0000000b0a0b7c24 */ /* 0x000fe2000f8e020b */
[----:B------:R-:W-:-:S04]  /*08d0*/  LEA R10, P0, R12, UR24, 0x2 ;  /* 0x000000180c0a7c11 */ /* 0x000fc8000f8010ff */
[----:B------:R-:W-:-:S04]  /*08e0*/  IADD3 R11, PT, PT, R13, R11, RZ ;  /* 0x0000000b0d0b7210 */ /* 0x000fc80007ffe0ff */
[----:B------:R-:W-:-:S05]  /*08f0*/  LEA.HI.X R11, R12, UR25, R11, 0x2, P0 ;  /* 0x000000190c0b7c11 */ /* 0x000fca00080f140b */
[----:B------:R-:W2:Y:S01]  /*0900*/  LDG.E R10, desc[UR18][R10.64] ;  /* 0x000000120a0a7981 */ /* 0x000ea2000c1e1900 */
[----:B------:R-:W-:Y:S01]  /*0910*/  IADD3 R2, P0, PT, R4, 0x2, RZ ;  /* 0x0000000204027810 */ /* 0x000fe20007f1e0ff */
[----:B------:R-:W2:Y:S01]  /*0920*/  LDCU UR17, c[0x3][UR22+-0x4] ;  /* 0x00ffff80161177ac */ /* 0x000ea20008000800 */
[----:B------:R-:W-:Y:S03]  /*0930*/  BSSY.RECONVERGENT B0, `(.L_x_9) ;  /* 0x000001e000007945 */ /* 0x000fe60003800200 */
[----:B------:R-:W-:Y:S01]  /*0940*/  IMAD.X R12, RZ, RZ, R3, P0 ;  /* 0x000000ffff0c7224 */ /* 0x000fe200000e0603 */
[----:B------:R-:W0:Y:S04]  /*0950*/  LDCU UR21, c[0x3][UR12+-0x4] ;  /* 0x00ffff800c1577ac */ /* 0x000e280008000800 */
[----:B------:R-:W-:-:S04]  /*0960*/  LOP3.LUT R0, R12, UR26, RZ, 0xfc, !PT ;  /* 0x0000001a0c007c12 */ /* 0x000fc8000f8efcff */
[----:B------:R-:W-:Y:S01]  /*0970*/  ISETP.NE.U32.AND P0, PT, R0, RZ, PT ;  /* 0x000000ff0000720c */ /* 0x000fe20003f05070 */
[C---:B--2---:R-:W-:Y:S01]  /*0980*/  FFMA R9, R10.reuse, UR17, R9 ;  /* 0x000000110a097c23 */ /* 0x044fe20008000009 */
[----:B0-----:R-:W-:-:S11]  /*0990*/  FFMA R7, R10, UR21, R7 ;  /* 0x000000150a077c23 */ /* 0x001fd60008000007 */
[----:B------:R-:W-:Y:S05]  /*09a0*/  @P0 BRA `(.L_x_10) ;  /* 0x00000000004c0947 */ /* 0x000fea0003800000 */
[----:B------:R-:W0:Y:S01]  /*09b0*/  I2F.U32.RP R13, UR27 ;  /* 0x0000001b000d7d06 */ /* 0x000e220008209000 */
[----:B------:R-:W-:-:S07]  /*09c0*/  ISETP.NE.U32.AND P1, PT, RZ, UR27, PT ;  /* 0x0000001bff007c0c */ /* 0x000fce000bf25070 */
[----:B0-----:R-:W0:Y:S02]  /*09d0*/  MUFU.RCP R13, R13 ;  /* 0x0000000d000d7308 */ /* 0x001e240000001000 */
[----:B0-----:R-:W-:Y:S02]  /*09e0*/  IADD3 R10, PT, PT, R13, 0xffffffe, RZ ;  /* 0x0ffffffe0d0a7810 */ /* 0x001fe40007ffe0ff */
[----:B------:R-:W-:-:S04]  /*09f0*/  MOV R13, RZ ;  /* 0x000000ff000d7202 */ /* 0x000fc80000000f00 */
[----:B------:R0:W1:Y:S02]  /*0a00*/  F2I.FTZ.U32.TRUNC.NTZ R11, R10 ;  /* 0x0000000a000b7305 */ /* 0x000064000021f000 */
[----:B0-----:R-:W-:Y:S01]  /*0a10*/  MOV R10, RZ ;  /* 0x000000ff000a7202 */ /* 0x001fe20000000f00 */
[----:B-1----:R-:W-:-:S04]  /*0a20*/  IMAD.MOV R15, RZ, RZ, -R11 ;  /* 0x000000ffff0f7224 */ /* 0x002fc800078e0a0b */
[----:B------:R-:W-:-:S04]  /*0a30*/  IMAD R15, R15, UR27, RZ ;  /* 0x0000001b0f0f7c24 */ /* 0x000fc8000f8e02ff */
[----:B------:R-:W-:-:S06]  /*0a40*/  IMAD.HI.U32 R15, R11, R15, R10 ;  /* 0x0000000f0b0f7227 */ /* 0x000fcc00078e000a */
[----:B------:R-:W-:-:S04]  /*0a50*/  IMAD.HI.U32 R0, R15, R2, RZ ;  /* 0x000000020f007227 */ /* 0x000fc800078e00ff */
[----:B------:R-:W-:-:S04]  /*0a60*/  IMAD.MOV R0, RZ, RZ, -R0 ;  /* 0x000000ffff007224 */ /* 0x000fc800078e0a00 */
[----:B------:R-:W-:-:S05]  /*0a70*/  IMAD R12, R0, UR27, R2 ;  /* 0x0000001b000c7c24 */ /* 0x000fca000f8e0202 */
[----:B------:R-:W-:-:S13]  /*0a80*/  ISETP.GE.U32.AND P0, PT, R12, UR27, PT ;  /* 0x0000001b0c007c0c */ /* 0x000fda000bf06070 */
[----:B------:R-:W-:-:S04]  /*0a90*/  @P0 IADD3 R12, PT, PT, R12, -UR27, RZ ;  /* 0x8000001b0c0c0c10 */ /* 0x000fc8000fffe0ff */
[----:B------:R-:W-:-:S13]  /*0aa0*/  ISETP.GE.U32.AND P0, PT, R12, UR27, PT ;  /* 0x0000001b0c007c0c */ /* 0x000fda000bf06070 */
[----:B------:R-:W-:Y:S01]  /*0ab0*/  @P0 VIADD R12, R12, -UR27 ;  /* 0x8000001b0c0c0c36 */ /* 0x000fe20008000000 */
[----:B------:R-:W-:Y:S01]  /*0ac0*/  @!P1 LOP3.LUT R12, RZ, UR27, RZ, 0x33, !PT ;  /* 0x0000001bff0c9c12 */ /* 0x000fe2000f8e33ff */
[----:B------:R-:W-:Y:S06]  /*0ad0*/  BRA `(.L_x_11) ;  /* 0x00000000000c7947 */ /* 0x000fec0003800000 */
.L_x_10:
[----:B------:R-:W-:Y:S01]  /*0ae0*/  IMAD.MOV.U32 R0, RZ, RZ, R12 ;  /* 0x000000ffff007224 */ /* 0x000fe200078e000c */
[----:B------:R-:W-:-:S07]  /*0af0*/  MOV R10, 0xb10 ;  /* 0x00000b10000a7802 */ /* 0x000fce0000000f00 */
[----:B------:R-:W-:Y:S05]  /*0b00*/  CALL.REL.NOINC `($__internal_0_$__cuda_sm20_rem_u64) ;  /* 0x0000001000687944 */ /* 0x000fea0003c00000 */
.L_x_11:
[----:B------:R-:W-:Y:S05]  /*0b10*/  BSYNC.RECONVERGENT B0 ;  /* 0x0000000000007941 */ /* 0x000fea0003800200 */
.L_x_9:
        /* <DEDUP_REMOVED lines=15> */
[----:B------:R-:W-:Y:S01]  /*0c10*/  IADD3 R2, P0, PT, R4, 0x3, RZ ;  /* 0x0000000304027810 */ /* 0x000fe20007f1e0ff */
[----:B------:R-:W2:Y:S01]  /*0c20*/  LDCU UR17, c[0x3][UR22] ;  /* 0x00c00000161177ac */ /* 0x000ea20008000800 */
[----:B------:R-:W-:Y:S02]  /*0c30*/  BSSY.RECONVERGENT B0, `(.L_x_12) ;  /* 0x000001e000007945 */ /* 0x000fe40003800200 */
[----:B------:R-:W-:Y:S01]  /*0c40*/  IADD3.X R12, PT, PT, RZ, R3, RZ, P0, !PT ;  /* 0x00000003ff0c7210 */ /* 0x000fe200007fe4ff */
[----:B------:R-:W0:Y:S03]  /*0c50*/  LDCU UR21, c[0x3][UR12] ;  /* 0x00c000000c1577ac */ /* 0x000e260008000800 */
        /* <DEDUP_REMOVED lines=24> */
.L_x_13:
[----:B------:R-:W-:Y:S02]  /*0de0*/  MOV R0, R12 ;  /* 0x0000000c00007202 */ /* 0x000fe40000000f00 */
[----:B------:R-:W-:-:S07]  /*0df0*/  MOV R10, 0xe10 ;  /* 0x00000e10000a7802 */ /* 0x000fce0000000f00 */
[----:B------:R-:W-:Y:S05]  /*0e00*/  CALL.REL.NOINC `($__internal_0_$__cuda_sm20_rem_u64) ;  /* 0x0000000c00a87944 */ /* 0x000fea0003c00000 */
.L_x_14:
[----:B------:R-:W-:Y:S05]  /*0e10*/  BSYNC.RECONVERGENT B0 ;  /* 0x0000000000007941 */ /* 0x000fea0003800200 */
.L_x_12:
        /* <DEDUP_REMOVED lines=15> */
[----:B------:R-:W-:Y:S01]  /*0f10*/  UIADD3 UR13, UP0, UPT, UR13, -0x4, URZ ;  /* 0xfffffffc0d0d7890 */ /* 0x000fe2000ff1e0ff */
[----:B------:R-:W-:Y:S01]  /*0f20*/  IADD3 R4, P0, PT, R4, 0x4, RZ ;  /* 0x0000000404047810 */ /* 0x000fe20007f1e0ff */
[----:B------:R-:W2:Y:S01]  /*0f30*/  LDCU UR17, c[0x3][UR22+0x4] ;  /* 0x00c00080161177ac */ /* 0x000ea20008000800 */
[----:B------:R-:W0:Y:S03]  /*0f40*/  LDCU UR12, c[0x3][UR12+0x4] ;  /* 0x00c000800c0c77ac */ /* 0x000e260008000800 */
[----:B------:R-:W-:Y:S01]  /*0f50*/  IMAD.X R3, RZ, RZ, R3, P0 ;  /* 0x000000ffff037224 */ /* 0x000fe200000e0603 */
[----:B------:R-:W-:Y:S02]  /*0f60*/  UIADD3.X UR14, UPT, UPT, UR14, -0x1, URZ, UP0, !UPT ;  /* 0xffffffff0e0e7890 */ /* 0x000fe400087fe4ff */
[----:B------:R-:W-:-:S02]  /*0f70*/  UISETP.NE.U32.AND UP0, UPT, UR13, URZ, UPT ;  /* 0x000000ff0d00728c */ /* 0x000fc4000bf05070 */
[----:B------:R-:W-:Y:S02]  /*0f80*/  UIADD3 UR22, UPT, UPT, UR22, 0x10, URZ ;  /* 0x0000001016167890 */ /* 0x000fe4000fffe0ff */
[----:B------:R-:W-:Y:S01]  /*0f90*/  UISETP.NE.AND.EX UP0, UPT, UR14, URZ, UPT, UP0 ;  /* 0x000000ff0e00728c */ /* 0x000fe2000bf05300 */
[C---:B--2---:R-:W-:Y:S01]  /*0fa0*/  FFMA R9, R10.reuse, UR17, R9 ;  /* 0x000000110a097c23 */ /* 0x044fe20008000009 */
[----:B0-----:R-:W-:-:S07]  /*0fb0*/  FFMA R7, R10, UR12, R7 ;  /* 0x0000000c0a077c23 */ /* 0x001fce0008000007 */
[----:B------:R-:W-:Y:S05]  /*0fc0*/  BRA.U UP0, `(.L_x_15) ;  /* 0xfffffff100e07547 */ /* 0x000fea000b83ffff */
.L_x_2:
[----:B------:R-:W-:-:S04]  /*0fd0*/  UISETP.NE.U32.AND UP0, UPT, UR23, URZ, UPT ;  /* 0x000000ff1700728c */ /* 0x000fc8000bf05070 */
[----:B------:R-:W-:-:S09]  /*0fe0*/  UISETP.NE.AND.EX UP0, UPT, URZ, URZ, UPT, UP0 ;  /* 0x000000ffff00728c */ /* 0x000fd2000bf05300 */
[----:B------:R-:W-:Y:S05]  /*0ff0*/  BRA.U !UP0, `(.L_x_1) ;  /* 0x0000000908bc7547 */ /* 0x000fea000b800000 */
[----:B------:R-:W-:Y:S01]  /*1000*/  UISETP.NE.U32.AND UP0, UPT, UR23, 0x1, UPT ;  /* 0x000000011700788c */ /* 0x000fe2000bf05070 */
[----:B------:R-:W-:Y:S02]  /*1010*/  SHF.L.U32 R3, R5, 0x1, RZ ;  /* 0x0000000105037819 */ /* 0x000fe400000006ff */
[----:B------:R-:W-:Y:S01]  /*1020*/  SHF.R.U32.HI R4, RZ, 0x1f, R5 ;  /* 0x0000001fff047819 */ /* 0x000fe20000011605 */
[----:B------:R-:W-:-:S09]  /*1030*/  UISETP.NE.AND.EX UP0, UPT, URZ, URZ, UPT, UP0 ;  /* 0x000000ffff00728c */ /* 0x000fd2000bf05300 */
[----:B------:R-:W-:Y:S05]  /*1040*/  BRA.U !UP0, `(.L_x_16) ;  /* 0x0000000508b07547 */ /* 0x000fea000b800000 */
[----:B------:R-:W1:Y:S01]  /*1050*/  LDCU UR8, c[0x0][0x39c] ;  /* 0x00007380ff0877ac */ /* 0x000e620008000800 */
[----:B------:R-:W-:Y:S01]  /*1060*/  IADD3 R2, P0, PT, R3, UR4, RZ ;  /* 0x0000000403027c10 */ /* 0x000fe2000ff1e0ff */
[----:B------:R-:W-:Y:S03]  /*1070*/  BSSY.RECONVERGENT B0, `(.L_x_17) ;  /* 0x000001b000007945 */ /* 0x000fe60003800200 */
[----:B------:R-:W-:-:S04]  /*1080*/  IADD3.X R0, PT, PT, R4, UR5, RZ, P0, !PT ;  /* 0x0000000504007c10 */ /* 0x000fc800087fe4ff */
[----:B-1----:R-:W-:-:S04]  /*1090*/  LOP3.LUT R10, R0, UR8, RZ, 0xfc, !PT ;  /* 0x00000008000a7c12 */ /* 0x002fc8000f8efcff */
[----:B------:R-:W-:-:S13]  /*10a0*/  ISETP.NE.U32.AND P0, PT, R10, RZ, PT ;  /* 0x000000ff0a00720c */ /* 0x000fda0003f05070 */
[----:B------:R-:W-:Y:S05]  /*10b0*/  @P0 BRA `(.L_x_18) ;  /* 0x0000000000500947 */ /* 0x000fea0003800000 */
[----:B------:R-:W1:Y:S01]  /*10c0*/  LDCU UR8, c[0x0][0x398] ;  /* 0x00007300ff0877ac */ /* 0x000e620008000800 */
[----:B------:R-:W-:Y:S01]  /*10d0*/  IMAD.MOV.U32 R10, RZ, RZ, RZ ;  /* 0x000000ffff0a7224 */ /* 0x000fe200078e00ff */
[----:B-1----:R-:W1:Y:S01]  /*10e0*/  I2F.U32.RP R13, UR8 ;  /* 0x00000008000d7d06 */ /* 0x002e620008209000 */
[----:B------:R-:W-:-:S07]  /*10f0*/  ISETP.NE.U32.AND P1, PT, RZ, UR8, PT ;  /* 0x00000008ff007c0c */ /* 0x000fce000bf25070 */
[----:B-1----:R-:W1:Y:S02]  /*1100*/  MUFU.RCP R13, R13 ;  /* 0x0000000d000d7308 */ /* 0x002e640000001000 */
[----:B-1----:R-:W-:Y:S02]  /*1110*/  VIADD R14, R13, 0xffffffe ;  /* 0x0ffffffe0d0e7836 */ /* 0x002fe40000000000 */
[----:B------:R-:W-:-:S04]  /*1120*/  IMAD.MOV.U32 R13, RZ, RZ, RZ ;  /* 0x000000ffff0d7224 */ /* 0x000fc800078e00ff */
[----:B------:R-:W1:Y:S02]  /*1130*/  F2I.FTZ.U32.TRUNC.NTZ R11, R14 ;  /* 0x0000000e000b7305 */ /* 0x000e64000021f000 */
        /* <DEDUP_REMOVED lines=12> */
.L_x_18:
[----:B------:R-:W-:-:S07]  /*1200*/  MOV R10, 0x1220 ;  /* 0x00001220000a7802 */ /* 0x000fce0000000f00 */
[----:B0-----:R-:W-:Y:S05]  /*1210*/  CALL.REL.NOINC `($__internal_0_$__cuda_sm20_rem_u64) ;  /* 0x0000000800a47944 */ /* 0x001fea0003c00000 */
.L_x_19:
[----:B0-----:R-:W-:Y:S05]  /*1220*/  BSYNC.RECONVERGENT B0 ;  /* 0x0000000000007941 */ /* 0x001fea0003800200 */
.L_x_17:
[----:B------:R-:W0:Y:S01]  /*1230*/  LDCU.128 UR8, c[0x0][0x3a0] ;  /* 0x00007400ff0877ac */ /* 0x000e220008000c00 */
[----:B------:R-:W-:Y:S01]  /*1240*/  MOV R10, R6 ;  /* 0x00000006000a7202 */ /* 0x000fe20000000f00 */
[----:B------:R-:W-:Y:S01]  /*1250*/  IMAD.MOV.U32 R11, RZ, RZ, RZ ;  /* 0x000000ffff0b7224 */ /* 0x000fe200078e00ff */
[----:B------:R-:W1:Y:S01]  /*1260*/  LDCU.64 UR12, c[0x0][0x380] ;  /* 0x00007000ff0c77ac */ /* 0x000e620008000a00 */
[----:B0-----:R-:W-:Y:S02]  /*1270*/  IMAD R13, R13, UR8, RZ ;  /* 0x000000080d0d7c24 */ /* 0x001fe4000f8e02ff */
[----:B------:R-:W-:-:S04]  /*1280*/  IMAD.WIDE.U32 R10, R12, UR8, R10 ;  /* 0x000000080c0a7c25 */ /* 0x000fc8000f8e000a */
[----:B------:R-:W-:Y:S02]  /*1290*/  IMAD R13, R12, UR9, R13 ;  /* 0x000000090c0d7c24 */ /* 0x000fe4000f8e020d */
[----:B------:R-:W-:-:S03]  /*12a0*/  IMAD.MOV.U32 R12, RZ, RZ, R8 ;  /* 0x000000ffff0c7224 */ /* 0x000fc600078e0008 */
[----:B------:R-:W-:Y:S01]  /*12b0*/  IADD3 R11, PT, PT, R11, R13, RZ ;  /* 0x0000000d0b0b7210 */ /* 0x000fe20007ffe0ff */
[----:B------:R-:W-:-:S04]  /*12c0*/  HFMA2 R13, -RZ, RZ, 0, 0 ;  /* 0x00000000ff0d7431 */ /* 0x000fc800000001ff */
[----:B------:R-:W-:-:S04]  /*12d0*/  IMAD R11, R11, UR10, RZ ;  /* 0x0000000a0b0b7c24 */ /* 0x000fc8000f8e02ff */
[C---:B------:R-:W-:Y:S02]  /*12e0*/  IMAD R11, R10.reuse, UR11, R11 ;  /* 0x0000000b0a0b7c24 */ /* 0x040fe4000f8e020b */
[----:B------:R-:W-:Y:S01]  /*12f0*/  IMAD.WIDE.U32 R12, R10, UR10, R12 ;  /* 0x0000000a0a0c7c25 */ /* 0x000fe2000f8e000c */
[----:B------:R-:W0:Y:S03]  /*1300*/  LDCU UR10, c[0x0][0x39c] ;  /* 0x00007380ff0a77ac */ /* 0x000e260008000800 */
[----:B------:R-:W-:Y:S01]  /*1310*/  IMAD.IADD R11, R13, 0x1, R11 ;  /* 0x000000010d0b7824 */ /* 0x000fe200078e020b */
[----:B-1----:R-:W-:-:S04]  /*1320*/  LEA R10, P0, R12, UR12, 0x2 ;  /* 0x0000000c0c0a7c11 */ /* 0x002fc8000f8010ff */
[----:B------:R-:W-:Y:S01]  /*1330*/  LEA.HI.X R11, R12, UR13, R11, 0x2, P0 ;  /* 0x0000000d0c0b7c11 */ /* 0x000fe200080f140b */
[----:B------:R-:W1:Y:S04]  /*1340*/  LDCU UR13, c[0x0][0x390] ;  /* 0x00007200ff0d77ac */ /* 0x000e680008000800 */
[----:B------:R-:W2:Y:S01]  /*1350*/  LDG.E R10, desc[UR18][R10.64] ;  /* 0x000000120a0a7981 */ /* 0x000ea2000c1e1900 */
[----:B------:R-:W-:Y:S01]  /*1360*/  USHF.L.U32 UR12, UR4, 0x2, URZ ;  /* 0x00000002040c7899 */ /* 0x000fe200080006ff */
[----:B------:R-:W-:Y:S01]  /*1370*/  IADD3 R2, P0, PT, R2, 0x1, RZ ;  /* 0x0000000102027810 */ /* 0x000fe20007f1e0ff */
[----:B------:R-:W-:Y:S03]  /*1380*/  BSSY.RECONVERGENT B0, `(.L_x_20) ;  /* 0x0000021000007945 */ /* 0x000fe60003800200 */
[----:B------:R-:W-:-:S04]  /*1390*/  IADD3.X R12, PT, PT, RZ, R0, RZ, P0, !PT ;  /* 0x00000000ff0c7210 */ /* 0x000fc800007fe4ff */
[----:B0-----:R-:W-:-:S03]  /*13a0*/  LOP3.LUT R0, R12, UR10, RZ, 0xfc, !PT ;  /* 0x0000000a0c007c12 */ /* 0x001fc6000f8efcff */
[----:B------:R-:W2:Y:S01]  /*13b0*/  LDCU UR8, c[0x3][UR12] ;  /* 0x00c000000c0877ac */ /* 0x000ea20008000800 */
[----:B------:R-:W-:Y:S01]  /*13c0*/  ISETP.NE.U32.AND P0, PT, R0, RZ, PT ;  /* 0x000000ff0000720c */ /* 0x000fe20003f05070 */
[----:B-1----:R-:W-:-:S12]  /*13d0*/  ULEA UR13, UR13, UR12, 0x2 ;  /* 0x0000000c0d0d7291 */ /* 0x002fd8000f8e10ff */
[----:B------:R-:W0:Y:S01]  /*13e0*/  LDCU UR9, c[0x3][UR13] ;  /* 0x00c000000d0977ac */ /* 0x000e220008000800 */
[C---:B--2---:R-:W-:Y:S01]  /*13f0*/  FFMA R9, R10.reuse, UR8, R9 ;  /* 0x000000080a097c23 */ /* 0x044fe20008000009 */
[----:B0-----:R-:W-:Y:S01]  /*1400*/  FFMA R7, R10, UR9, R7 ;  /* 0x000000090a077c23 */ /* 0x001fe20008000007 */
[----:B------:R-:W-:Y:S06]  /*1410*/  @P0 BRA `(.L_x_21) ;  /* 0x0000000000500947 */ /* 0x000fec0003800000 */
[----:B------:R-:W0:Y:S02]  /*1420*/  LDCU UR8, c[0x0][0x398] ;  /* 0x00007300ff0877ac */ /* 0x000e240008000800 */
[----:B0-----:R-:W0:Y:S01]  /*1430*/  I2F.U32.RP R13, UR8 ;  /* 0x00000008000d7d06 */ /* 0x001e220008209000 */
[----:B------:R-:W-:-:S07]  /*1440*/  ISETP.NE.U32.AND P1, PT, RZ, UR8, PT ;  /* 0x00000008ff007c0c */ /* 0x000fce000bf25070 */
[----:B0-----:R-:W0:Y:S02]  /*1450*/  MUFU.RCP R13, R13 ;  /* 0x0000000d000d7308 */ /* 0x001e240000001000 */
[----:B0-----:R-:W-:Y:S01]  /*1460*/  VIADD R10, R13, 0xffffffe ;  /* 0x0ffffffe0d0a7836 */ /* 0x001fe20000000000 */
[----:B------:R-:W-:-:S05]  /*1470*/  MOV R13, RZ ;  /* 0x000000ff000d7202 */ /* 0x000fca0000000f00 */
        /* <DEDUP_REMOVED lines=9> */
[----:B------:R-:W-:-:S04]  /*1510*/  @P0 IADD3 R12, PT, PT, R12, -UR8, RZ ;  /* 0x800000080c0c0c10 */ /* 0x000fc8000fffe0ff */
[----:B------:R-:W-:-:S13]  /*1520*/  ISETP.GE.U32.AND P0, PT, R12, UR8, PT ;  /* 0x000000080c007c0c */ /* 0x000fda000bf06070 */
[----:B------:R-:W-:Y:S01]  /*1530*/  @P0 VIADD R12, R12, -UR8 ;  /* 0x800000080c0c0c36 */ /* 0x000fe20008000000 */
[----:B------:R-:W-:Y:S01]  /*1540*/  @!P1 LOP3.LUT R12, RZ, UR8, RZ, 0x33, !PT ;  /* 0x00000008ff0c9c12 */ /* 0x000fe2000f8e33ff */
[----:B------:R-:W-:Y:S06]  /*1550*/  BRA `(.L_x_22) ;  /* 0x00000000000c7947 */ /* 0x000fec0003800000 */
.L_x_21:
[----:B------:R-:W-:Y:S02]  /*1560*/  MOV R0, R12 ;  /* 0x0000000c00007202 */ /* 0x000fe40000000f00 */
[----:B------:R-:W-:-:S07]  /*1570*/  MOV R10, 0x1590 ;  /* 0x00001590000a7802 */ /* 0x000fce0000000f00 */
[----:B------:R-:W-:Y:S05]  /*1580*/  CALL.REL.NOINC `($__internal_0_$__cuda_sm20_rem_u64) ;  /* 0x0000000400c87944 */ /* 0x000fea0003c00000 */
.L_x_22:
[----:B------:R-:W-:Y:S05]  /*1590*/  BSYNC.RECONVERGENT B0 ;  /* 0x0000000000007941 */ /* 0x000fea0003800200 */
.L_x_20:
[----:B------:R-:W0:Y:S01]  /*15a0*/  LDCU.128 UR8, c[0x0][0x3a0] ;  /* 0x00007400ff0877ac */ /* 0x000e220008000c00 */
[----:B------:R-:W-:Y:S02]  /*15b0*/  HFMA2 R11, -RZ, RZ, 0, 0 ;  /* 0x00000000ff0b7431 */ /* 0x000fe400000001ff */
[----:B------:R-:W-:Y:S01]  /*15c0*/  IMAD.MOV.U32 R10, RZ, RZ, R6 ;  /* 0x000000ffff0a7224 */ /* 0x000fe200078e0006 */
[----:B------:R-:W1:Y:S01]  /*15d0*/  LDCU.64 UR24, c[0x0][0x380] ;  /* 0x00007000ff1877ac */ /* 0x000e620008000a00 */
[----:B0-----:R-:W-:Y:S02]  /*15e0*/  IMAD R13, R13, UR8, RZ ;  /* 0x000000080d0d7c24 */ /* 0x001fe4000f8e02ff */
[----:B------:R-:W-:-:S04]  /*15f0*/  IMAD.WIDE.U32 R10, R12, UR8, R10 ;  /* 0x000000080c0a7c25 */ /* 0x000fc8000f8e000a */
[----:B------:R-:W-:Y:S02]  /*1600*/  IMAD R13, R12, UR9, R13 ;  /* 0x000000090c0d7c24 */ /* 0x000fe4000f8e020d */
[----:B------:R-:W-:-:S03]  /*1610*/  IMAD.MOV.U32 R12, RZ, RZ, R8 ;  /* 0x000000ffff0c7224 */ /* 0x000fc600078e0008 */
[----:B------:R-:W-:Y:S02]  /*1620*/  IADD3 R0, PT, PT, R11, R13, RZ ;  /* 0x0000000d0b007210 */ /* 0x000fe40007ffe0ff */
[----:B------:R-:W-:-:S03]  /*1630*/  MOV R13, RZ ;  /* 0x000000ff000d7202 */ /* 0x000fc60000000f00 */
[----:B------:R-:W-:Y:S02]  /*1640*/  IMAD R11, R0, UR10, RZ ;  /* 0x0000000a000b7c24 */ /* 0x000fe4000f8e02ff */
[----:B------:R-:W-:-:S04]  /*1650*/  IMAD.WIDE.U32 R12, R10, UR10, R12 ;  /* 0x0000000a0a0c7c25 */ /* 0x000fc8000f8e000c */
[----:B------:R-:W-:Y:S01]  /*1660*/  IMAD R11, R10, UR11, R11 ;  /* 0x0000000b0a0b7c24 */ /* 0x000fe2000f8e020b */
[----:B-1----:R-:W-:-:S04]  /*1670*/  LEA R10, P0, R12, UR24, 0x2 ;  /* 0x000000180c0a7c11 */ /* 0x002fc8000f8010ff */
[----:B------:R-:W-:-:S04]  /*1680*/  IADD3 R11, PT, PT, R13, R11, RZ ;  /* 0x0000000b0d0b7210 */ /* 0x000fc80007ffe0ff */
[----:B------:R-:W-:-:S05]  /*1690*/  LEA.HI.X R11, R12, UR25, R11, 0x2, P0 ;  /* 0x000000190c0b7c11 */ /* 0x000fca00080f140b */
[----:B------:R-:W2:Y:S01]  /*16a0*/  LDG.E R10, desc[UR18][R10.64] ;  /* 0x000000120a0a7981 */ /* 0x000ea2000c1e1900 */
[----:B------:R-:W2:Y:S01]  /*16b0*/  LDCU UR12, c[0x3][UR12+0x4] ;  /* 0x00c000800c0c77ac */ /* 0x000ea20008000800 */
[----:B------:R-:W0:Y:S01]  /*16c0*/  LDCU UR13, c[0x3][UR13+0x4] ;  /* 0x00c000800d0d77ac */ /* 0x000e220008000800 */
[----:B------:R-:W-:-:S04]  /*16d0*/  UIADD3 UR4, UP0, UPT, UR4, 0x2, URZ ;  /* 0x0000000204047890 */ /* 0x000fc8000ff1e0ff */
[----:B------:R-:W-:Y:S01]  /*16e0*/  UIADD3.X UR5, UPT, UPT, URZ, UR5, URZ, UP0, !UPT ;  /* 0x00000005ff057290 */ /* 0x000fe200087fe4ff */
[C---:B--2---:R-:W-:Y:S01]  /*16f0*/  FFMA R9, R10.reuse, UR12, R9 ;  /* 0x0000000c0a097c23 */ /* 0x044fe20008000009 */
[----:B0-----:R-:W-:-:S10]  /*1700*/  FFMA R7, R10, UR13, R7 ;  /* 0x0000000d0a077c23 */ /* 0x001fd40008000007 */
.L_x_16:
[----:B------:R-:W1:Y:S02]  /*1710*/  LDCU UR12, c[0x0][0x390] ;  /* 0x00007200ff0c77ac */ /* 0x000e640008000800 */
[----:B-1----:R-:W-:-:S04]  /*1720*/  ULOP3.LUT UR12, UR12, 0x1, URZ, 0xc0, !UPT ;  /* 0x000000010c0c7892 */ /* 0x002fc8000f8ec0ff */
[----:B------:R-:W-:-:S04]  /*1730*/  UISETP.NE.U32.AND UP0, UPT, UR12, 0x1, UPT ;  /* 0x000000010c00788c */ /* 0x000fc8000bf05070 */
[----:B------:R-:W-:-:S09]  /*1740*/  UISETP.NE.U32.AND.EX UP0, UPT, URZ, URZ, UPT, UP0 ;  /* 0x000000ffff00728c */ /* 0x000fd2000bf05100 */
[----:B------:R-:W-:Y:S05]  /*1750*/  BRA.U UP0, `(.L_x_1) ;  /* 0x0000000100e47547 */ /* 0x000fea000b800000 */
        /* <DEDUP_REMOVED lines=8> */
[----:B------:R-:W-:Y:S01]  /*17e0*/  HFMA2 R2, -RZ, RZ, 0, 0 ;  /* 0x00000000ff027431 */ /* 0x000fe200000001ff */
[----:B-1----:R-:W1:Y:S01]  /*17f0*/  I2F.U32.RP R4, UR8 ;  /* 0x0000000800047d06 */ /* 0x002e620008209000 */
[----:B------:R-:W-:-:S07]  /*1800*/  ISETP.NE.U32.AND P1, PT, RZ, UR8, PT ;  /* 0x00000008ff007c0c */ /* 0x000fce000bf25070 */
[----:B-1----:R-:W1:Y:S02]  /*1810*/  MUFU.RCP R4, R4 ;  /* 0x0000000400047308 */ /* 0x002e640000001000 */
[----:B-1----:R-:W-:-:S06]  /*1820*/  VIADD R3, R4, 0xffffffe ;  /* 0x0ffffffe04037836 */ /* 0x002fcc0000000000 */
[----:B------:R-:W1:Y:S02]  /*1830*/  F2I.FTZ.U32.TRUNC.NTZ R3, R3 ;  /* 0x0000000300037305 */ /* 0x000e64000021f000 */
[----:B-1----:R-:W-:-:S05]  /*1840*/  IADD3 R13, PT, PT, RZ, -R3, RZ ;  /* 0x80000003ff0d7210 */ /* 0x002fca0007ffe0ff */
[----:B------:R-:W-:-:S04]  /*1850*/  IMAD R13, R13, UR8, RZ ;  /* 0x000000080d0d7c24 */ /* 0x000fc8000f8e02ff */
[----:B------:R-:W-:-:S04]  /*1860*/  IMAD.HI.U32 R0, R3, R13, R2 ;  /* 0x0000000d03007227 */ /* 0x000fc800078e0002 */
[----:B------:R-:W-:Y:S02]  /*1870*/  IMAD.MOV.U32 R3, RZ, RZ, RZ ;  /* 0x000000ffff037224 */ /* 0x000fe400078e00ff */
[----:B------:R-:W-:-:S04]  /*1880*/  IMAD.HI.U32 R0, R0, R11, RZ ;  /* 0x0000000b00007227 */ /* 0x000fc800078e00ff */
[----:B------:R-:W-:-:S04]  /*1890*/  IMAD.MOV R0, RZ, RZ, -R0 ;  /* 0x000000ffff007224 */ /* 0x000fc800078e0a00 */
[----:B------:R-:W-:-:S05]  /*18a0*/  IMAD R2, R0, UR8, R11 ;  /* 0x0000000800027c24 */ /* 0x000fca000f8e020b */
[----:B------:R-:W-:-:S13]  /*18b0*/  ISETP.GE.U32.AND P0, PT, R2, UR8, PT ;  /* 0x0000000802007c0c */ /* 0x000fda000bf06070 */
[----:B------:R-:W-:-:S04]  /*18c0*/  @P0 IADD3 R2, PT, PT, R2, -UR8, RZ ;  /* 0x8000000802020c10 */ /* 0x000fc8000fffe0ff */
[----:B------:R-:W-:-:S13]  /*18d0*/  ISETP.GE.U32.AND P0, PT, R2, UR8, PT ;  /* 0x0000000802007c0c */ /* 0x000fda000bf06070 */
[----:B------:R-:W-:Y:S02]  /*18e0*/  @P0 IADD3 R2, PT, PT, R2, -UR8, RZ ;  /* 0x8000000802020c10 */ /* 0x000fe4000fffe0ff */
[----:B------:R-:W-:Y:S01]  /*18f0*/  @!P1 LOP3.LUT R2, RZ, UR8, RZ, 0x33, !PT ;  /* 0x00000008ff029c12 */ /* 0x000fe2000f8e33ff */
[----:B------:R-:W-:Y:S06]  /*1900*/  BRA `(.L_x_25) ;  /* 0x0000000000147947 */ /* 0x000fec0003800000 */
.L_x_24:
[----:B------:R-:W-:Y:S02]  /*1910*/  MOV R2, R11 ;  /* 0x0000000b00027202 */ /* 0x000fe40000000f00 */
[----:B------:R-:W-:-:S07]  /*1920*/  MOV R10, 0x1940 ;  /* 0x00001940000a7802 */ /* 0x000fce0000000f00 */
[----:B0-----:R-:W-:Y:S05]  /*1930*/  CALL.REL.NOINC `($__internal_0_$__cuda_sm20_rem_u64) ;  /* 0x0000000000dc7944 */ /* 0x001fea0003c00000 */
[----:B------:R-:W-:Y:S01]  /*1940*/  MOV R2, R12 ;  /* 0x0000000c00027202 */ /* 0x000fe20000000f00 */
[----:B------:R-:W-:-:S07]  /*1950*/  IMAD.MOV.U32 R3, RZ, RZ, R13 ;  /* 0x000000ffff037224 */ /* 0x000fce00078e000d */
.L_x_25:
[----:B0-----:R-:W-:Y:S05]  /*1960*/  BSYNC.RECONVERGENT B0 ;  /* 0x0000000000007941 */ /* 0x001fea0003800200 */
.L_x_23:
[----:B------:R-:W0:Y:S01]  /*1970*/  LDCU.128 UR8, c[0x0][0x3a0] ;  /* 0x00007400ff0877ac */ /* 0x000e220008000c00 */
[----:B------:R-:W-:Y:S01]  /*1980*/  HFMA2 R11, -RZ, RZ, 0, 0 ;  /* 0x00000000ff0b7431 */ /* 0x000fe200000001ff */
[----:B------:R-:W-:Y:S01]  /*1990*/  MOV R10, R6 ;  /* 0x00000006000a7202 */ /* 0x000fe20000000f00 */
[----:B------:R-:W1:Y:S01]  /*19a0*/  LDCU.64 UR12, c[0x0][0x380] ;  /* 0x00007000ff0c77ac */ /* 0x000e620008000a00 */
[----:B0-----:R-:W-:-:S03]  /*19b0*/  IMAD R3, R3, UR8, RZ ;  /* 0x0000000803037c24 */ /* 0x001fc6000f8e02ff */
[----:B------:R-:W-:-:S04]  /*19c0*/  IMAD.WIDE.U32 R10, R2, UR8, R10 ;  /* 0x00000008020a7c25 */ /* 0x000fc8000f8e000a */
[----:B------:R-:W-:Y:S01]  /*19d0*/  IMAD R3, R2, UR9, R3 ;  /* 0x0000000902037c24 */ /* 0x000fe2000f8e0203 */
[----:B------:R-:W-:-:S03]  /*19e0*/  MOV R2, R8 ;  /* 0x0000000800027202 */ /* 0x000fc60000000f00 */
[----:B------:R-:W-:Y:S02]  /*19f0*/  IMAD.IADD R0, R11, 0x1, R3 ;  /* 0x000000010b007824 */ /* 0x000fe400078e0203 */
[----:B------:R-:W-:Y:S02]  /*1a00*/  HFMA2 R3, -RZ, RZ, 0, 0 ;  /* 0x00000000ff037431 */ /* 0x000fe400000001ff */
[----:B------:R-:W-:-:S04]  /*1a10*/  IMAD R11, R0, UR10, RZ ;  /* 0x0000000a000b7c24 */ /* 0x000fc8000f8e02ff */
[C---:B------:R-:W-:Y:S02]  /*1a20*/  IMAD R11, R10.reuse, UR11, R11 ;  /* 0x0000000b0a0b7c24 */ /* 0x040fe4000f8e020b */
[----:B------:R-:W-:-:S04]  /*1a30*/  IMAD.WIDE.U32 R2, R10, UR10, R2 ;  /* 0x0000000a0a027c25 */ /* 0x000fc8000f8e0002 */
[----:B------:R-:W-:Y:S01]  /*1a40*/  IMAD.IADD R3, R3, 0x1, R11 ;  /* 0x0000000103037824 */ /* 0x000fe200078e020b */
[----:B-1----:R-:W-:-:S04]  /*1a50*/  LEA R10, P0, R2, UR12, 0x2 ;  /* 0x0000000c020a7c11 */ /* 0x002fc8000f8010ff */
[----:B------:R-:W-:Y:S01]  /*1a60*/  LEA.HI.X R11, R2, UR13, R3, 0x2, P0 ;  /* 0x0000000d020b7c11 */ /* 0x000fe200080f1403 */
[----:B------:R-:W0:Y:S04]  /*1a70*/  LDCU UR13, c[0x0][0x390] ;  /* 0x00007200ff0d77ac */ /* 0x000e280008000800 */
[----:B------:R-:W2:Y:S01]  /*1a80*/  LDG.E R10, desc[UR18][R10.64] ;  /* 0x000000120a0a7981 */ /* 0x000ea2000c1e1900 */
[----:B------:R-:W-:-:S04]  /*1a90*/  USHF.L.U32 UR12, UR4, 0x2, URZ ;  /* 0x00000002040c7899 */ /* 0x000fc800080006ff */
[----:B0-----:R-:W-:-:S08]  /*1aa0*/  ULEA UR13, UR13, UR12, 0x2 ;  /* 0x0000000c0d0d7291 */ /* 0x001fd0000f8e10ff */
[----:B------:R-:W2:Y:S04]  /*1ab0*/  LDCU UR12, c[0x3][UR12] ;  /* 0x00c000000c0c77ac */ /* 0x000ea80008000800 */
[----:B------:R-:W0:Y:S01]  /*1ac0*/  LDCU UR13, c[0x3][UR13] ;  /* 0x00c000000d0d77ac */ /* 0x000e220008000800 */
[C---:B--2---:R-:W-:Y:S01]  /*1ad0*/  FFMA R9, R10.reuse, UR12, R9 ;  /* 0x0000000c0a097c23 */ /* 0x044fe20008000009 */
[----:B0-----:R-:W-:-:S07]  /*1ae0*/  FFMA R7, R10, UR13, R7 ;  /* 0x0000000d0a077c23 */ /* 0x001fce0008000007 */
.L_x_1:
[C---:B------:R-:W-:Y:S01]  /*1af0*/  IADD3 R4, P0, PT, R5.reuse, UR15, RZ ;  /* 0x0000000f05047c10 */ /* 0x040fe2000ff1e0ff */
[----:B------:R-:W-:Y:S01]  /*1b00*/  IMAD.WIDE.U32 R2, R5, UR8, RZ ;  /* 0x0000000805027c25 */ /* 0x000fe2000f8e00ff */
[----:B------:R-:W-:Y:S01]  /*1b10*/  MOV R10, R8 ;  /* 0x00000008000a7202 */ /* 0x000fe20000000f00 */
[----:B------:R-:W1:Y:S01]  /*1b20*/  LDCU.64 UR12, c[0x0][0x388] ;  /* 0x00007100ff0c77ac */ /* 0x000e620008000a00 */
[----:B------:R-:W-:Y:S01]  /*1b30*/  IADD3.X R0, PT, PT, RZ, UR16, RZ, P0, !PT ;  /* 0x00000010ff007c10 */ /* 0x000fe200087fe4ff */
[----:B------:R-:W-:-:S04]  /*1b40*/  IMAD.MOV.U32 R11, RZ, RZ, RZ ;  /* 0x000000ffff0b7224 */ /* 0x000fc800078e00ff */
[----:B------:R-:W-:Y:S02]  /*1b50*/  IMAD R13, R0, UR8, RZ ;  /* 0x00000008000d7c24 */ /* 0x000fe4000f8e02ff */
[----:B------:R-:W-:Y:S02]  /*1b60*/  IMAD R0, R5, UR9, R3 ;  /* 0x0000000905007c24 */ /* 0x000fe4000f8e0203 */
[C---:B------:R-:W-:Y:S02]  /*1b70*/  IMAD R13, R4.reuse, UR9, R13 ;  /* 0x00000009040d7c24 */ /* 0x040fe4000f8e020d */
[----:B------:R-:W-:-:S04]  /*1b80*/  IMAD.WIDE.U32 R4, R4, UR8, RZ ;  /* 0x0000000804047c25 */ /* 0x000fc8000f8e00ff */
[----:B------:R-:W-:-:S04]  /*1b90*/  IMAD.WIDE.U32 R10, R6, UR10, R10 ;  /* 0x0000000a060a7c25 */ /* 0x000fc8000f8e000a */
[----:B------:R-:W-:Y:S01]  /*1ba0*/  IMAD R3, R0, UR10, RZ ;  /* 0x0000000a00037c24 */ /* 0x000fe2000f8e02ff */
[----:B------:R-:W-:Y:S01]  /*1bb0*/  IADD3 R0, PT, PT, R5, R13, RZ ;  /* 0x0000000d05007210 */ /* 0x000fe20007ffe0ff */
[----:B------:R-:W-:Y:S02]  /*1bc0*/  IMAD R11, R6, UR11, R11 ;  /* 0x0000000b060b7c24 */ /* 0x000fe4000f8e020b */
[----:B------:R-:W-:Y:S02]  /*1bd0*/  IMAD R5, R2, UR11, R3 ;  /* 0x0000000b02057c24 */ /* 0x000fe4000f8e0203 */
[----:B------:R-:W-:Y:S02]  /*1be0*/  IMAD R13, R0, UR10, RZ ;  /* 0x0000000a000d7c24 */ /* 0x000fe4000f8e02ff */
[----:B------:R-:W-:-:S04]  /*1bf0*/  IMAD.WIDE.U32 R2, R2, UR10, R10 ;  /* 0x0000000a02027c25 */ /* 0x000fc8000f8e000a */
[----:B------:R-:W-:Y:S01]  /*1c00*/  IMAD.WIDE.U32 R10, R4, UR10, R10 ;  /* 0x0000000a040a7c25 */ /* 0x000fe2000f8e000a */
[----:B------:R-:W-:-:S03]  /*1c10*/  IADD3 R5, PT, PT, R3, R5, RZ ;  /* 0x0000000503057210 */ /* 0x000fc60007ffe0ff */
[----:B------:R-:W-:Y:S01]  /*1c20*/  IMAD R13, R4, UR11, R13 ;  /* 0x0000000b040d7c24 */ /* 0x000fe2000f8e020d */
[----:B-1----:R-:W-:Y:S02]  /*1c30*/  LEA R4, P0, R2, UR12, 0x2 ;  /* 0x0000000c02047c11 */ /* 0x002fe4000f8010ff */
[----:B------:R-:W-:Y:S01]  /*1c40*/  LEA R12, P1, R10, UR12, 0x2 ;  /* 0x0000000c0a0c7c11 */ /* 0x000fe2000f8210ff */
[----:B------:R-:W-:Y:S01]  /*1c50*/  IMAD.IADD R3, R11, 0x1, R13 ;  /* 0x000000010b037824 */ /* 0x000fe200078e020d */
[----:B------:R-:W-:-:S04]  /*1c60*/  LEA.HI.X R5, R2, UR13, R5, 0x2, P0 ;  /* 0x0000000d02057c11 */ /* 0x000fc800080f1405 */
[----:B------:R-:W-:Y:S01]  /*1c70*/  LEA.HI.X R13, R10, UR13, R3, 0x2, P1 ;  /* 0x0000000d0a0d7c11 */ /* 0x000fe200088f1403 */
[----:B------:R-:W-:Y:S04]  /*1c80*/  STG.E desc[UR18][R4.64], R9 ;  /* 0x0000000904007986 */ /* 0x000fe8000c101912 */
[----:B------:R-:W-:Y:S01]  /*1c90*/  STG.E desc[UR18][R12.64], R7 ;  /* 0x000000070c007986 */ /* 0x000fe2000c101912 */
[----:B0-----:R-:W-:Y:S05]  /*1ca0*/  EXIT ;  /* 0x000000000000794d */ /* 0x001fea0003800000 */
        .weak           $__internal_0_$__cuda_sm20_rem_u64
        .type           $__internal_0_$__cuda_sm20_rem_u64,@function
        .size           $__internal_0_$__cuda_sm20_rem_u64,(.L_x_104 - $__internal_0_$__cuda_sm20_rem_u64)
$__internal_0_$__cuda_sm20_rem_u64:
[----:B------:R-:W0:Y:S08]  /*1cb0*/  I2F.U64.RP R16, UR6 ;  /* 0x0000000600107d12 */ /* 0x000e300008309000 */
[----:B0-----:R-:W0:Y:S02]  /*1cc0*/  MUFU.RCP R16, R16 ;  /* 0x0000001000107308 */ /* 0x001e240000001000 */
[----:B0-----:R-:W-:-:S06]  /*1cd0*/  IADD3 R13, PT, PT, R16, 0x1ffffffe, RZ ;  /* 0x1ffffffe100d7810 */ /* 0x001fcc0007ffe0ff */
[----:B------:R-:W0:Y:S02]  /*1ce0*/  F2I.U64.TRUNC R12, R13 ;  /* 0x0000000d000c7311 */ /* 0x000e24000020d800 */
[----:B0-----:R-:W-:-:S04]  /*1cf0*/  IMAD.WIDE.U32 R14, R12, UR6, RZ ;  /* 0x000000060c0e7c25 */ /* 0x001fc8000f8e00ff */
[----:B------:R-:W-:Y:S01]  /*1d00*/  IMAD R15, R12, UR7, R15 ;  /* 0x000000070c0f7c24 */ /* 0x000fe2000f8e020f */
[----:B------:R-:W-:-:S03]  /*1d10*/  IADD3 R11, P0, PT, RZ, -R14, RZ ;  /* 0x8000000eff0b7210 */ /* 0x000fc60007f1e0ff */
[----:B------:R-:W-:Y:S02]  /*1d20*/  IMAD R15, R13, UR6, R15 ;  /* 0x000000060d0f7c24 */ /* 0x000fe4000f8e020f */
[----:B------:R-:W-:-:S03]  /*1d30*/  IMAD.HI.U32 R14, R12, R11, RZ ;  /* 0x0000000b0c0e7227 */ /* 0x000fc600078e00ff */
[----:B------:R-:W-:Y:S01]  /*1d40*/  IADD3.X R17, PT, PT, RZ, ~R15, RZ, P0, !PT ;  /* 0x8000000fff117210 */ /* 0x000fe200007fe4ff */
[----:B------:R-:W-:-:S04]  /*1d50*/  IMAD.MOV.U32 R15, RZ, RZ, R12 ;  /* 0x000000ffff0f7224 */ /* 0x000fc800078e000c */
[----:B------:R-:W-:-:S04]  /*1d60*/  IMAD.WIDE.U32 R14, P0, R12, R17, R14 ;  /* 0x000000110c0e7225 */ /* 0x000fc8000780000e */
[C---:B------:R-:W-:Y:S02]  /*1d70*/  IMAD R12, R13.reuse, R17, RZ ;  /* 0x000000110d0c7224 */ /* 0x040fe400078e02ff */
[----:B------:R-:W-:-:S04]  /*1d80*/  IMAD.HI.U32 R15, P1, R13, R11, R14 ;  /* 0x0000000b0d0f7227 */ /* 0x000fc8000782000e */
[----:B------:R-:W-:Y:S01]  /*1d90*/  IMAD.HI.U32 R11, R13, R17, RZ ;  /* 0x000000110d0b7227 */ /* 0x000fe200078e00ff */
[----:B------:R-:W-:-:S04]  /*1da0*/  IADD3 R15, P2, PT, R12, R15, RZ ;  /* 0x0000000f0c0f7210 */ /* 0x000fc80007f5e0ff */
[----:B------:R-:W-:Y:S01]  /*1db0*/  IADD3.X R11, PT, PT, R11, R13, RZ, P0, !PT ;  /* 0x0000000d0b0b7210 */ /* 0x000fe200007fe4ff */
[----:B------:R-:W-:-:S03]  /*1dc0*/  IMAD.WIDE.U32 R12, R15, UR6, RZ ;  /* 0x000000060f0c7c25 */ /* 0x000fc6000f8e00ff */
[----:B------:R-:W-:Y:S01]  /*1dd0*/  IADD3.X R11, PT, PT, RZ, RZ, R11, P2, P1 ;  /* 0x000000ffff0b7210 */ /* 0x000fe200017e240b */
[----:B------:R-:W-:Y:S01]  /*1de0*/  IMAD R14, R15, UR7, R13 ;  /* 0x000000070f0e7c24 */ /* 0x000fe2000f8e020d */
[----:B------:R-:W-:-:S03]  /*1df0*/  IADD3 R13, P0, PT, RZ, -R12, RZ ;  /* 0x8000000cff0d7210 */ /* 0x000fc60007f1e0ff */
[----:B------:R-:W-:Y:S02]  /*1e00*/  IMAD R12, R11, UR6, R14 ;  /* 0x000000060b0c7c24 */ /* 0x000fe4000f8e020e */
[----:B------:R-:W-:-:S03]  /*1e10*/  IMAD.HI.U32 R14, R15, R13, RZ ;  /* 0x0000000d0f0e7227 */ /* 0x000fc600078e00ff */
[----:B------:R-:W-:-:S05]  /*1e20*/  IADD3.X R12, PT, PT, RZ, ~R12, RZ, P0, !PT ;  /* 0x8000000cff0c7210 */ /* 0x000fca00007fe4ff */
[----:B------:R-:W-:-:S04]  /*1e30*/  IMAD.WIDE.U32 R14, P0, R15, R12, R14 ;  /* 0x0000000c0f0e7225 */ /* 0x000fc8000780000e */
[C---:B------:R-:W-:Y:S02]  /*1e40*/  IMAD R16, R11.reuse, R12, RZ ;  /* 0x0000000c0b107224 */ /* 0x040fe400078e02ff */
[----:B------:R-:W-:-:S04]  /*1e50*/  IMAD.HI.U32 R15, P1, R11, R13, R14 ;  /* 0x0000000d0b0f7227 */ /* 0x000fc8000782000e */
[----:B------:R-:W-:Y:S02]  /*1e60*/  HFMA2 R13, -RZ, RZ, 0, 0 ;  /* 0x00000000ff0d7431 */ /* 0x000fe400000001ff */
[----:B------:R-:W-:Y:S01]  /*1e70*/  IMAD.HI.U32 R12, R11, R12, RZ ;  /* 0x0000000c0b0c7227 */ /* 0x000fe200078e00ff */
[----:B------:R-:W-:-:S03]  /*1e80*/  IADD3 R15, P2, PT, R16, R15, RZ ;  /* 0x0000000f100f7210 */ /* 0x000fc60007f5e0ff */
[----:B------:R-:W-:Y:S02]  /*1e90*/  IMAD.X R11, R12, 0x1, R11, P0 ;  /* 0x000000010c0b7824 */ /* 0x000fe400000e060b */
[----:B------:R-:W-:-:S03]  /*1ea0*/  IMAD.HI.U32 R12, R15, R2, RZ ;  /* 0x000000020f0c7227 */ /* 0x000fc600078e00ff */
[----:B------:R-:W-:Y:S01]  /*1eb0*/  IADD3.X R11, PT, PT, RZ, RZ, R11, P2, P1 ;  /* 0x000000ffff0b7210 */ /* 0x000fe200017e240b */
[----:B------:R-:W-:-:S04]  /*1ec0*/  IMAD.WIDE.U32 R12, R15, R0, R12 ;  /* 0x000000000f0c7225 */ /* 0x000fc800078e000c */
[C---:B------:R-:W-:Y:S02]  /*1ed0*/  IMAD R15, R11.reuse, R0, RZ ;  /* 0x000000000b0f7224 */ /* 0x040fe400078e02ff */
[----:B------:R-:W-:-:S04]  /*1ee0*/  IMAD.HI.U32 R12, P0, R11, R2, R12 ;  /* 0x000000020b0c7227 */ /* 0x000fc8000780000c */
[----:B------:R-:W-:Y:S01]  /*1ef0*/  IMAD.HI.U32 R11, R11, R0, RZ ;  /* 0x000000000b0b7227 */ /* 0x000fe200078e00ff */
[----:B------:R-:W-:-:S04]  /*1f00*/  IADD3 R15, P1, PT, R15, R12, RZ ;  /* 0x0000000c0f0f7210 */ /* 0x000fc80007f3e0ff */
[----:B------:R-:W-:Y:S01]  /*1f10*/  IADD3.X R11, PT, PT, R11, RZ, RZ, P0, !PT ;  /* 0x000000ff0b0b7210 */ /* 0x000fe200007fe4ff */
[----:B------:R-:W-:-:S04]  /*1f20*/  IMAD.WIDE.U32 R12, R15, UR6, RZ ;  /* 0x000000060f0c7c25 */ /* 0x000fc8000f8e00ff */
[----:B------:R-:W-:Y:S01]  /*1f30*/  IMAD.X R11, RZ, RZ, R11, P1 ;  /* 0x000000ffff0b7224 */ /* 0x000fe200008e060b */
[----:B------:R-:W-:Y:S01]  /*1f40*/  IADD3 R12, P1, PT, -R12, R2, RZ ;  /* 0x000000020c0c7210 */ /* 0x000fe20007f3e1ff */
[----:B------:R-:W-:-:S03]  /*1f50*/  IMAD R14, R15, UR7, R13 ;  /* 0x000000070f0e7c24 */ /* 0x000fc6000f8e020d */
[----:B------:R-:W-:Y:S01]  /*1f60*/  ISETP.GE.U32.AND P0, PT, R12, UR6, PT ;  /* 0x000000060c007c0c */ /* 0x000fe2000bf06070 */
[----:B------:R-:W-:-:S05]  /*1f70*/  IMAD R11, R11, UR6, R14 ;  /* 0x000000060b0b7c24 */ /* 0x000fca000f8e020e */
[----:B------:R-:W-:Y:S02]  /*1f80*/  IADD3.X R13, PT, PT, ~R11, R0, RZ, P1, !PT ;  /* 0x000000000b0d7210 */ /* 0x000fe40000ffe5ff */
[----:B------:R-:W-:Y:S02]  /*1f90*/  IADD3 R11, P1, PT, R12, -UR6, RZ ;  /* 0x800000060c0b7c10 */ /* 0x000fe4000ff3e0ff */
[C---:B------:R-:W-:Y:S02]  /*1fa0*/  ISETP.GE.U32.AND.EX P0, PT, R13.reuse, UR7, PT, P0 ;  /* 0x000000070d007c0c */ /* 0x040fe4000bf06100 */
[----:B------:R-:W-:Y:S02]  /*1fb0*/  IADD3.X R14, PT, PT, R13, ~UR7, RZ, P1, !PT ;  /* 0x800000070d0e7c10 */ /* 0x000fe40008ffe4ff */
[----:B------:R-:W-:Y:S02]  /*1fc0*/  SEL R11, R11, R12, P0 ;  /* 0x0000000c0b0b7207 */ /* 0x000fe40000000000 */
[----:B------:R-:W-:-:S02]  /*1fd0*/  SEL R14, R14, R13, P0 ;  /* 0x0000000d0e0e7207 */ /* 0x000fc40000000000 */
[C---:B------:R-:W-:Y:S02]  /*1fe0*/  ISETP.GE.U32.AND P0, PT, R11.reuse, UR6, PT ;  /* 0x000000060b007c0c */ /* 0x040fe4000bf06070 */
[----:B------:R-:W-:Y:S02]  /*1ff0*/  IADD3 R12, P2, PT, R11, -UR6, RZ ;  /* 0x800000060b0c7c10 */ /* 0x000fe4000ff5e0ff */
[C---:B------:R-:W-:Y:S02]  /*2000*/  ISETP.GE.U32.AND.EX P0, PT, R14.reuse, UR7, PT, P0 ;  /* 0x000000070e007c0c */ /* 0x040fe4000bf06100 */
[----:B------:R-:W-:Y:S02]  /*2010*/  ISETP.NE.U32.AND P1, PT, RZ, UR6, PT ;  /* 0x00000006ff007c0c */ /* 0x000fe4000bf25070 */
[----:B------:R-:W-:Y:S02]  /*2020*/  IADD3.X R13, PT, PT, R14, ~UR7, RZ, P2, !PT ;  /* 0x800000070e0d7c10 */ /* 0x000fe400097fe4ff */
[----:B------:R-:W-:-:S02]  /*2030*/  SEL R12, R12, R11, P0 ;  /* 0x0000000b0c0c7207 */ /* 0x000fc40000000000 */
[----:B------:R-:W-:Y:S02]  /*2040*/  MOV R11, 0x0 ;  /* 0x00000000000b7802 */ /* 0x000fe40000000f00 */
[----:B------:R-:W-:Y:S02]  /*2050*/  ISETP.NE.AND.EX P1, PT, RZ, UR7, PT, P1 ;  /* 0x00000007ff007c0c */ /* 0x000fe4000bf25310 */
[----:B------:R-:W-:Y:S02]  /*2060*/  SEL R13, R13, R14, P0 ;  /* 0x0000000e0d0d7207 */ /* 0x000fe40000000000 */
[----:B------:R-:W-:Y:S02]  /*2070*/  SEL R12, R12, 0xffffffff, P1 ;  /* 0xffffffff0c0c7807 */ /* 0x000fe40000800000 */
[----:B------:R-:W-:Y:S01]  /*2080*/  SEL R13, R13, 0xffffffff, P1 ;  /* 0xffffffff0d0d7807 */ /* 0x000fe20000800000 */
[----:B------:R-:W-:Y:S06]  /*2090*/  RET.REL.NODEC R10 `(_Z12depth_kernelPfS_mmmm) ;  /* 0xffffffdc0ad87950 */ /* 0x000fec0003c3ffff */
.L_x_26:
        /* <DEDUP_REMOVED lines=14> */
.L_x_104:


//--------------------- .text._Z10col_kernelPfS_mmmm --------------------------
	.section	.text._Z10col_kernelPfS_mmmm,"ax",@progbits
	.align	128
        .global         _Z10col_kernelPfS_mmmm
        .type           _Z10col_kernelPfS_mmmm,@function
        .size           _Z10col_kernelPfS_mmmm,(.L_x_105 - _Z10col_kernelPfS_mmmm)
        .other          _Z10col_kernelPfS_mmmm,@"STO_CUDA_ENTRY STV_DEFAULT"
_Z10col_kernelPfS_mmmm:
.text._Z10col_kernelPfS_mmmm:
        /* <DEDUP_REMOVED lines=9> */
[----:B--2---:R-:W-:-:S02]  /*0090*/  IMAD.U32 R2, RZ, RZ, UR14 ;  /* 0x0000000eff027e24 */ /* 0x004fc4000f8e00ff */
[----:B------:R-:W-:-:S05]  /*00a0*/  IMAD.U32 R19, RZ, RZ, UR15 ;  /* 0x0000000fff137e24 */ /* 0x000fca000f8e00ff */
[----:B------:R-:W0:Y:S01]  /*00b0*/  LDC R16, c[0x0][0x364] ;  /* 0x0000d900ff107b82 */ /* 0x000e220000000800 */
[----:B------:R-:W-:-:S07]  /*00c0*/  SHF.R.U64 R2, R2, 0x1, R19 ;  /* 0x0000000102027819 */ /* 0x000fce0000001213 */
[----:B------:R-:W3:Y:S08]  /*00d0*/  S2UR UR5, SR_CTAID.Z ;  /* 0x00000000000579c3 */ /* 0x000ef00000002700 */
[----:B------:R-:W1:Y:S01]  /*00e0*/  S2UR UR4, SR_CTAID.X ;  /* 0x00000000000479c3 */ /* 0x000e620000002500 */
[----:B0-----:R-:W-:-:S05]  /*00f0*/  IMAD R16, R16, UR6, R17 ;  /* 0x0000000610107c24 */ /* 0x001fca000f8e0211 */
[----:B------:R-:W-:Y:S01]  /*0100*/  ISETP.GE.U32.AND P2, PT, R16, UR12, PT ;  /* 0x0000000c10007c0c */ /* 0x000fe2000bf46070 */
[----:B---3--:R-:W-:-:S03]  /*0110*/  IMAD R0, R0, UR5, R3 ;  /* 0x0000000500007c24 */ /* 0x008fc6000f8e0203 */
[----:B------:R-:W-:Y:S02]  /*0120*/  ISETP.GE.U32.AND.EX P2, PT, RZ, UR13, PT, P2 ;  /* 0x0000000dff007c0c */ /* 0x000fe4000bf46120 */
[----:B------:R-:W-:Y:S02]  /*0130*/  SHF.R.U32.HI R3, RZ, 0x1, R19 ;  /* 0x00000001ff037819 */ /* 0x000fe40000011613 */
[----:B----4-:R-:W-:Y:S01]  /*0140*/  ISETP.GE.U32.AND P1, PT, R0, UR8, PT ;  /* 0x0000000800007c0c */ /* 0x010fe2000bf26070 */
[----:B-1----:R-:W-:-:S03]  /*0150*/  IMAD R14, R14, UR4, R15 ;  /* 0x000000040e0e7c24 */ /* 0x002fc6000f8e020f */
[----:B------:R-:W-:Y:S02]  /*0160*/  ISETP.GE.U32.OR.EX P1, PT, RZ, UR9, P2, P1 ;  /* 0x00000009ff007c0c */ /* 0x000fe40009726510 */
[----:B------:R-:W-:-:S04]  /*0170*/  ISETP.LE.U32.AND P0, PT, R2, R14, PT ;  /* 0x0000000e0200720c */ /* 0x000fc80003f03070 */
        /* <DEDUP_REMOVED lines=12> */
[----:B------:R-:W-:Y:S01]  /*0240*/  IMAD.MOV.U32 R10, RZ, RZ, RZ ;  /* 0x000000ffff0a7224 */ /* 0x000fe200078e00ff */
[----:B------:R-:W-:Y:S01]  /*0250*/  UISETP.GE.U32.AND.EX UP0, UPT, UR17, URZ, UPT, UP0 ;  /* 0x000000ff1100728c */ /* 0x000fe2000bf06100 */
[C---:B------:R-:W-:Y:S01]  /*0260*/  IMAD.WIDE.U32 R12, R0.reuse, UR12, R16 ;  /* 0x0000000c000c7c25 */ /* 0x040fe2000f8e0010 */
[----:B------:R-:W0:Y:S03]  /*0270*/  LDCU.64 UR6, c[0x0][0x3a8] ;  /* 0x00007500ff0677ac */ /* 0x000e260008000a00 */
[----:B------:R-:W-:Y:S01]  /*0280*/  IMAD R4, R0, UR13, R13 ;  /* 0x0000000d00047c24 */ /* 0x000fe2000f8e020d */
[----:B------:R-:W-:Y:S01]  /*0290*/  ULOP3.LUT UR11, UR16, 0x7, URZ, 0xc0, !UPT ;  /* 0x00000007100b7892 */ /* 0x000fe2000f8ec0ff */
[----:B------:R-:W-:Y:S01]  /*02a0*/  UMOV UR4, URZ ;  /* 0x000000ff00047c82 */ /* 0x000fe20008000000 */
[----:B------:R-:W-:Y:S01]  /*02b0*/  UMOV UR5, URZ ;  /* 0x000000ff00057c82 */ /* 0x000fe20008000000 */
[----:B------:R-:W-:Y:S09]  /*02c0*/  BRA.U !UP0, `(.L_x_28) ;  /* 0x0000001508507547 */ /* 0x000ff2000b800000 */
[----:B------:R-:W1:Y:S01]  /*02d0*/  LDCU UR5, c[0x0][0x394] ;  /* 0x00007280ff0577ac */ /* 0x000e620008000800 */
[C---:B------:R-:W-:Y:S01]  /*02e0*/  LEA R7, P0, R14.reuse, 0x3, 0x1 ;  /* 0x000000030e077811 */ /* 0x040fe200078008ff */
[----:B------:R-:W-:Y:S01]  /*02f0*/  IMAD.MOV.U32 R9, RZ, RZ, RZ ;  /* 0x000000ffff097224 */ /* 0x000fe200078e00ff */
[----:B------:R-:W-:Y:S02]  /*0300*/  ULOP3.LUT UR4, UR16, 0xfffffff8, URZ, 0xc0, !UPT ;  /* 0xfffffff810047892 */ /* 0x000fe4000f8ec0ff */
[----:B------:R-:W-:Y:S01]  /*0310*/  LEA.HI.X R5, R14, RZ, RZ, 0x1, P0 ;  /* 0x000000ff0e057211 */ /* 0x000fe200000f0cff */
[----:B------:R-:W2:Y:S01]  /*0320*/  LDCU UR24, c[0x0][0x3ac] ;  /* 0x00007580ff1877ac */ /* 0x000ea20008000800 */
[----:B------:R-:W3:Y:S01]  /*0330*/  LDCU UR25, c[0x0][0x3a8] ;  /* 0x00007500ff1977ac */ /* 0x000ee20008000800 */
[----:B------:R-:W4:Y:S01]  /*0340*/  LDCU.64 UR14, c[0x0][0x3a8] ;  /* 0x00007500ff0e77ac */ /* 0x000f220008000a00 */
[----:B------:R-:W0:Y:S01]  /*0350*/  LDCU.64 UR22, c[0x0][0x380] ;  /* 0x00007000ff1677ac */ /* 0x000e220008000a00 */
[----:B------:R-:W-:Y:S01]  /*0360*/  UMOV UR21, 0x10 ;  /* 0x0000001000157882 */ /* 0x000fe20000000000 */
[----:B------:R-:W-:Y:S01]  /*0370*/  UMOV UR9, UR4 ;  /* 0x0000000400097c82 */ /* 0x000fe20008000000 */
[----:B-1----:R-:W-:-:S05]  /*0380*/  UMOV UR10, UR5 ;  /* 0x00000005000a7c82 */ /* 0x002fca0008000000 */
.L_x_53:
[----:B------:R-:W-:Y:S01]  /*0390*/  IADD3 R8, P0, PT, R7, -0x3, RZ ;  /* 0xfffffffd07087810 */ /* 0x000fe20007f1e0ff */
[----:B------:R-:W-:Y:S03]  /*03a0*/  BSSY.RECONVERGENT B0, `(.L_x_29) ;  /* 0x000001c000007945 */ /* 0x000fe60003800200 */
[----:B------:R-:W-:-:S04]  /*03b0*/  IADD3.X R20, PT, PT, R5, -0x1, RZ, P0, !PT ;  /* 0xffffffff05147810 */ /* 0x000fc800007fe4ff */
[----:B--2---:R-:W-:-:S04]  /*03c0*/  LOP3.LUT R6, R20, UR24, RZ, 0xfc, !PT ;  /* 0x0000001814067c12 */ /* 0x004fc8000f8efcff */
[----:B------:R-:W-:-:S13]  /*03d0*/  ISETP.NE.U32.AND P0, PT, R6, RZ, PT ;  /* 0x000000ff0600720c */ /* 0x000fda0003f05070 */
[----:B------:R-:W-:Y:S05]  /*03e0*/  @P0 BRA `(.L_x_30) ;  /* 0x0000000000500947 */ /* 0x000fea0003800000 */
[----:B---3--:R-:W1:Y:S01]  /*03f0*/  I2F.U32.RP R6, UR25 ;  /* 0x0000001900067d06 */ /* 0x008e620008209000 */
[----:B------:R-:W-:-:S07]  /*0400*/  ISETP.NE.U32.AND P1, PT, RZ, UR25, PT ;  /* 0x00000019ff007c0c */ /* 0x000fce000bf25070 */
[----:B-1----:R-:W1:Y:S02]  /*0410*/  MUFU.RCP R6, R6 ;  /* 0x0000000600067308 */ /* 0x002e640000001000 */
[----:B-1----:R-:W-:-:S06]  /*0420*/  IADD3 R18, PT, PT, R6, 0xffffffe, RZ ;  /* 0x0ffffffe06127810 */ /* 0x002fcc0007ffe0ff */
[----:B------:R1:W2:Y:S02]  /*0430*/  F2I.FTZ.U32.TRUNC.NTZ R19, R18 ;  /* 0x0000001200137305 */ /* 0x0002a4000021f000 */
[----:B-1----:R-:W-:Y:S02]  /*0440*/  IMAD.MOV.U32 R18, RZ, RZ, RZ ;  /* 0x000000ffff127224 */ /* 0x002fe400078e00ff */
[----:B--2---:R-:W-:-:S04]  /*0450*/  IMAD.MOV R11, RZ, RZ, -R19 ;  /* 0x000000ffff0b7224 */ /* 0x004fc800078e0a13 */
[----:B------:R-:W-:-:S04]  /*0460*/  IMAD R11, R11, UR25, RZ ;  /* 0x000000190b0b7c24 */ /* 0x000fc8000f8e02ff */
[----:B------:R-:W-:-:S06]  /*0470*/  IMAD.HI.U32 R19, R19, R11, R18 ;  /* 0x0000000b13137227 */ /* 0x000fcc00078e0012 */
[----:B------:R-:W-:-:S05]  /*0480*/  IMAD.HI.U32 R19, R19, R8, RZ ;  /* 0x0000000813137227 */ /* 0x000fca00078e00ff */
[----:B------:R-:W-:-:S05]  /*0490*/  IADD3 R19, PT, PT, -R19, RZ, RZ ;  /* 0x000000ff13137210 */ /* 0x000fca0007ffe1ff */
[----:B------:R-:W-:Y:S02]  /*04a0*/  IMAD R8, R19, UR25, R8 ;  /* 0x0000001913087c24 */ /* 0x000fe4000f8e0208 */
[----:B------:R-:W-:-:S03]  /*04b0*/  IMAD.MOV.U32 R19, RZ, RZ, RZ ;  /* 0x000000ffff137224 */ /* 0x000fc600078e00ff */
[----:B------:R-:W-:-:S13]  /*04c0*/  ISETP.GE.U32.AND P0, PT, R8, UR25, PT ;  /* 0x0000001908007c0c */ /* 0x000fda000bf06070 */
[----:B------:R-:W-:-:S05]  /*04d0*/  @P0 VIADD R8, R8, -UR25 ;  /* 0x8000001908080c36 */ /* 0x000fca0008000000 */
[----:B------:R-:W-:-:S13]  /*04e0*/  ISETP.GE.U32.AND P0, PT, R8, UR25, PT ;  /* 0x0000001908007c0c */ /* 0x000fda000bf06070 */
[----:B------:R-:W-:Y:S01]  /*04f0*/  @P0 VIADD R8, R8, -UR25 ;  /* 0x8000001908080c36 */ /* 0x000fe20008000000 */
[----:B------:R-:W-:-:S04]  /*0500*/  @!P1 LOP3.LUT R8, RZ, UR25, RZ, 0x33, !PT ;  /* 0x00000019ff089c12 */ /* 0x000fc8000f8e33ff */
[----:B------:R-:W-:Y:S01]  /*0510*/  MOV R18, R8 ;  /* 0x0000000800127202 */ /* 0x000fe20000000f00 */
[----:B------:R-:W-:Y:S06]  /*0520*/  BRA `(.L_x_31) ;  /* 0x00000000000c7947 */ /* 0x000fec0003800000 */
.L_x_30:
[----:B------:R-:W-:Y:S01]  /*0530*/  IMAD.MOV.U32 R11, RZ, RZ, R8 ;  /* 0x000000ffff0b7224 */ /* 0x000fe200078e0008 */
[----:B------:R-:W-:-:S07]  /*0540*/  MOV R6, 0x560 ;  /* 0x0000056000067802 */ /* 0x000fce0000000f00 */
[----:B0--34-:R-:W-:Y:S05]  /*0550*/  CALL.REL.NOINC `($__internal_1_$__cuda_sm20_rem_u64) ;  /* 0x0000002800387944 */ /* 0x019fea0003c00000 */
.L_x_31:
[----:B0---4-:R-:W-:Y:S05]  /*0560*/  BSYNC.RECONVERGENT B0 ;  /* 0x0000000000007941 */ /* 0x011fea0003800200 */
.L_x_29:
[----:B------:R-:W-:Y:S02]  /*0570*/  IMAD R11, R4, UR14, RZ ;  /* 0x0000000e040b7c24 */ /* 0x000fe4000f8e02ff */
[----:B------:R-:W-:-:S04]  /*0580*/  IMAD.WIDE.U32 R18, R12, UR14, R18 ;  /* 0x0000000e0c127c25 */ /* 0x000fc8000f8e0012 */
[----:B------:R-:W-:Y:S01]  /*0590*/  IMAD R11, R12, UR15, R11 ;  /* 0x0000000f0c0b7c24 */ /* 0x000fe2000f8e020b */
[----:B------:R-:W-:-:S04]  /*05a0*/  LEA R20, P0, R18, UR22, 0x2 ;  /* 0x0000001612147c11 */ /* 0x000fc8000f8010ff */
[----:B------:R-:W-:-:S04]  /*05b0*/  IADD3 R11, PT, PT, R19, R11, RZ ;  /* 0x0000000b130b7210 */ /* 0x000fc80007ffe0ff */
[----:B------:R-:W-:-:S06]  /*05c0*/  LEA.HI.X R21, R18, UR23, R11, 0x2, P0 ;  /* 0x0000001712157c11 */ /* 0x000fcc00080f140b */
[----:B------:R0:W2:Y:S01]  /*05d0*/  LDG.E R21, desc[UR18][R20.64] ;  /* 0x0000001214157981 */ /* 0x0000a2000c1e1900 */
[----:B------:R-:W-:Y:S01]  /*05e0*/  ULEA UR8, UR16, UR21, 0x2 ;  /* 0x0000001510087291 */ /* 0x000fe2000f8e10ff */
[----:B------:R-:W-:Y:S01]  /*05f0*/  IADD3 R11, P0, PT, R7, -0x2, RZ ;  /* 0xfffffffe070b7810 */ /* 0x000fe20007f1e0ff */
[----:B------:R-:W2:Y:S01]  /*0600*/  LDCU UR17, c[0x3][UR21+-0x10] ;  /* 0x00fffe00151177ac */ /* 0x000ea20008000800 */
[----:B------:R-:W-:Y:S02]  /*0610*/  BSSY.RECONVERGENT B0, `(.L_x_32) ;  /* 0x000001d000007945 */ /* 0x000fe40003800200 */
[----:B0-----:R-:W-:-:S07]  /*0620*/  IADD3.X R20, PT, PT, R5, -0x1, RZ, P0, !PT ;  /* 0xffffffff05147810 */ /* 0x001fce00007fe4ff */
[----:B------:R-:W0:Y:S01]  /*0630*/  LDCU UR20, c[0x3][UR8+-0x10] ;  /* 0x00fffe00081477ac */ /* 0x000e220008000800 */
[----:B------:R-:W-:-:S04]  /*0640*/  LOP3.LUT R6, R20, UR15, RZ, 0xfc, !PT ;  /* 0x0000000f14067c12 */ /* 0x000fc8000f8efcff */
[----:B------:R-:W-:Y:S01]  /*0650*/  ISETP.NE.U32.AND P0, PT, R6, RZ, PT ;  /* 0x000000ff0600720c */ /* 0x000fe20003f05070 */
[C---:B--2---:R-:W-:Y:S01]  /*0660*/  FFMA R10, R21.reuse, UR17, R10 ;  /* 0x00000011150a7c23 */ /* 0x044fe2000800000a */
[----:B0-----:R-:W-:-:S11]  /*0670*/  FFMA R9, R21, UR20, R9 ;  /* 0x0000001415097c23 */ /* 0x001fd60008000009 */
[----:B------:R-:W-:Y:S05]  /*0680*/  @P0 BRA `(.L_x_33) ;  /* 0x00000000004c0947 */ /* 0x000fea0003800000 */
[----:B------:R-:W0:Y:S01]  /*0690*/  I2F.U32.RP R8, UR14 ;  /* 0x0000000e00087d06 */ /* 0x000e220008209000 */
[----:B------:R-:W-:Y:S01]  /*06a0*/  HFMA2 R18, -RZ, RZ, 0, 0 ;  /* 0x00000000ff127431 */ /* 0x000fe200000001ff */
[----:B------:R-:W-:-:S06]  /*06b0*/  ISETP.NE.U32.AND P1, PT, RZ, UR14, PT ;  /* 0x0000000eff007c0c */ /* 0x000fcc000bf25070 */
[----:B0-----:R-:W0:Y:S02]  /*06c0*/  MUFU.RCP R8, R8 ;  /* 0x0000000800087308 */ /* 0x001e240000001000 */
[----:B0-----:R-:W-:-:S06]  /*06d0*/  VIADD R19, R8, 0xffffffe ;  /* 0x0ffffffe08137836 */ /* 0x001fcc0000000000 */
[----:B------:R-:W0:Y:S02]  /*06e0*/  F2I.FTZ.U32.TRUNC.NTZ R19, R19 ;  /* 0x0000001300137305 */ /* 0x000e24000021f000 */
[----:B0-----:R-:W-:-:S04]  /*06f0*/  IMAD.MOV R21, RZ, RZ, -R19 ;  /* 0x000000ffff157224 */ /* 0x001fc800078e0a13 */
[----:B------:R-:W-:-:S04]  /*0700*/  IMAD R21, R21, UR14, RZ ;  /* 0x0000000e15157c24 */ /* 0x000fc8000f8e02ff */
[----:B------:R-:W-:-:S04]  /*0710*/  IMAD.HI.U32 R6, R19, R21, R18 ;  /* 0x0000001513067227 */ /* 0x000fc800078e0012 */
[----:B------:R-:W-:Y:S02]  /*0720*/  IMAD.MOV.U32 R19, RZ, RZ, RZ ;  /* 0x000000ffff137224 */ /* 0x000fe400078e00ff */
[----:B------:R-:W-:-:S04]  /*0730*/  IMAD.HI.U32 R6, R6, R11, RZ ;  /* 0x0000000b06067227 */ /* 0x000fc800078e00ff */
[----:B------:R-:W-:-:S04]  /*0740*/  IMAD.MOV R6, RZ, RZ, -R6 ;  /* 0x000000ffff067224 */ /* 0x000fc800078e0a06 */
[----:B------:R-:W-:-:S05]  /*0750*/  IMAD R18, R6, UR14, R11 ;  /* 0x0000000e06127c24 */ /* 0x000fca000f8e020b */
[----:B------:R-:W-:-:S13]  /*0760*/  ISETP.GE.U32.AND P0, PT, R18, UR14, PT ;  /* 0x0000000e12007c0c */ /* 0x000fda000bf06070 */
[----:B------:R-:W-:-:S05]  /*0770*/  @P0 VIADD R18, R18, -UR14 ;  /* 0x8000000e12120c36 */ /* 0x000fca0008000000 */
[----:B------:R-:W-:-:S13]  /*0780*/  ISETP.GE.U32.AND P0, PT, R18, UR14, PT ;  /* 0x0000000e12007c0c */ /* 0x000fda000bf06070 */
[----:B------:R-:W-:Y:S02]  /*0790*/  @P0 IADD3 R18, PT, PT, R18, -UR14, RZ ;  /* 0x8000000e12120c10 */ /* 0x000fe4000fffe0ff */
[----:B------:R-:W-:Y:S01]  /*07a0*/  @!P1 LOP3.LUT R18, RZ, UR14, RZ, 0x33, !PT ;  /* 0x0000000eff129c12 */ /* 0x000fe2000f8e33ff */
[----:B------:R-:W-:Y:S06]  /*07b0*/  BRA `(.L_x_34) ;  /* 0x0000000000087947 */ /* 0x000fec0003800000 */
.L_x_33:
[----:B------:R-:W-:-:S07]  /*07c0*/  MOV R6, 0x7e0 ;  /* 0x000007e000067802 */ /* 0x000fce0000000f00 */
[----:B------:R-:W-:Y:S05]  /*07d0*/  CALL.REL.NOINC `($__internal_1_$__cuda_sm20_rem_u64) ;  /* 0x0000002400987944 */ /* 0x000fea0003c00000 */
.L_x_34:
[----:B------:R-:W-:Y:S05]  /*07e0*/  BSYNC.RECONVERGENT B0 ;  /* 0x0000000000007941 */ /* 0x000fea0003800200 */
.L_x_32:
[----:B------:R-:W-:Y:S02]  /*07f0*/  IMAD R11, R4, UR14, RZ ;  /* 0x0000000e040b7c24 */ /* 0x000fe4000f8e02ff */
[----:B------:R-:W-:-:S04]  /*0800*/  IMAD.WIDE.U32 R18, R12, UR14, R18 ;  /* 0x0000000e0c127c25 */ /* 0x000fc8000f8e0012 */
[----:B------:R-:W-:Y:S01]  /*0810*/  IMAD R11, R12, UR15, R11 ;  /* 0x0000000f0c0b7c24 */ /* 0x000fe2000f8e020b */
[----:B------:R-:W-:-:S03]  /*0820*/  LEA R20, P0, R18, UR22, 0x2 ;  /* 0x0000001612147c11 */ /* 0x000fc6000f8010ff */
[----:B------:R-:W-:-:S05]  /*0830*/  IMAD.IADD R11, R11, 0x1, R19 ;  /* 0x000000010b0b7824 */ /* 0x000fca00078e0213 */
[----:B------:R-:W-:-:S06]  /*0840*/  LEA.HI.X R21, R18, UR23, R11, 0x2, P0 ;  /* 0x0000001712157c11 */ /* 0x000fcc00080f140b */
[----:B------:R0:W2:Y:S01]  /*0850*/  LDG.E R21, desc[UR18][R20.64] ;  /* 0x0000001214157981 */ /* 0x0000a2000c1e1900 */
[----:B------:R-:W-:Y:S01]  /*0860*/  IADD3 R11, P0, PT, R7, -0x1, RZ ;  /* 0xffffffff070b7810 */ /* 0x000fe20007f1e0ff */
[----:B------:R-:W2:Y:S01]  /*0870*/  LDCU UR17, c[0x3][UR21+-0xc] ;  /* 0x00fffe80151177ac */ /* 0x000ea20008000800 */
[----:B------:R-:W-:Y:S01]  /*0880*/  BSSY.RECONVERGENT B0, `(.L_x_35) ;  /* 0x000001d000007945 */ /* 0x000fe20003800200 */
[----:B------:R-:W1:Y:S01]  /*0890*/  LDCU UR20, c[0x3][UR8+-0xc] ;  /* 0x00fffe80081477ac */ /* 0x000e620008000800 */
[----:B0-----:R-:W-:-:S04]  /*08a0*/  IADD3.X R20, PT, PT, R5, -0x1, RZ, P0, !PT ;  /* 0xffffffff05147810 */ /* 0x001fc800007fe4ff */
[----:B------:R-:W-:-:S04]  /*08b0*/  LOP3.LUT R6, R20, UR15, RZ, 0xfc, !PT ;  /* 0x0000000f14067c12 */ /* 0x000fc8000f8efcff */
[----:B------:R-:W-:Y:S01]  /*08c0*/  ISETP.NE.U32.AND P0, PT, R6, RZ, PT ;  /* 0x000000ff0600720c */ /* 0x000fe20003f05070 */
[C---:B--2---:R-:W-:Y:S01]  /*08d0*/  FFMA R10, R21.reuse, UR17, R10 ;  /* 0x00000011150a7c23 */ /* 0x044fe2000800000a */
[----:B-1----:R-:W-:-:S11]  /*08e0*/  FFMA R9, R21, UR20, R9 ;  /* 0x0000001415097c23 */ /* 0x002fd60008000009 */
[----:B------:R-:W-:Y:S05]  /*08f0*/  @P0 BRA `(.L_x_36) ;  /* 0x00000000004c0947 */ /* 0x000fea0003800000 */
[----:B------:R-:W0:Y:S01]  /*0900*/  I2F.U32.RP R8, UR14 ;  /* 0x0000000e00087d06 */ /* 0x000e220008209000 */
[----:B------:R-:W-:Y:S01]  /*0910*/  IMAD.MOV.U32 R18, RZ, RZ, RZ ;  /* 0x000000ffff127224 */ /* 0x000fe200078e00ff */
[----:B------:R-:W-:-:S06]  /*0920*/  ISETP.NE.U32.AND P1, PT, RZ, UR14, PT ;  /* 0x0000000eff007c0c */ /* 0x000fcc000bf25070 */
[----:B0-----:R-:W0:Y:S02]  /*0930*/  MUFU.RCP R8, R8 ;  /* 0x0000000800087308 */ /* 0x001e240000001000 */
[----:B0-----:R-:W-:-:S06]  /*0940*/  IADD3 R19, PT, PT, R8, 0xffffffe, RZ ;  /* 0x0ffffffe08137810 */ /* 0x001fcc0007ffe0ff */
[----:B------:R-:W0:Y:S02]  /*0950*/  F2I.FTZ.U32.TRUNC.NTZ R19, R19 ;  /* 0x0000001300137305 */ /* 0x000e24000021f000 */
[----:B0-----:R-:W-:-:S04]  /*0960*/  IMAD.MOV R21, RZ, RZ, -R19 ;  /* 0x000000ffff157224 */ /* 0x001fc800078e0a13 */
[----:B------:R-:W-:-:S04]  /*0970*/  IMAD R21, R21, UR14, RZ ;  /* 0x0000000e15157c24 */ /* 0x000fc8000f8e02ff */
[----:B------:R-:W-:-:S04]  /*0980*/  IMAD.HI.U32 R6, R19, R21, R18 ;  /* 0x0000001513067227 */ /* 0x000fc800078e0012 */
[----:B------:R-:W-:Y:S02]  /*0990*/  HFMA2 R19, -RZ, RZ, 0, 0 ;  /* 0x00000000ff137431 */ /* 0x000fe400000001ff */
[----:B------:R-:W-:-:S05]  /*09a0*/  IMAD.HI.U32 R6, R6, R11, RZ ;  /* 0x0000000b06067227 */ /* 0x000fca00078e00ff */
[----:B------:R-:W-:-:S05]  /*09b0*/  IADD3 R6, PT, PT, -R6, RZ, RZ ;  /* 0x000000ff06067210 */ /* 0x000fca0007ffe1ff */
[----:B------:R-:W-:-:S05]  /*09c0*/  IMAD R18, R6, UR14, R11 ;  /* 0x0000000e06127c24 */ /* 0x000fca000f8e020b */
[----:B------:R-:W-:-:S13]  /*09d0*/  ISETP.GE.U32.AND P0, PT, R18, UR14, PT ;  /* 0x0000000e12007c0c */ /* 0x000fda000bf06070 */
[----:B------:R-:W-:-:S05]  /*09e0*/  @P0 VIADD R18, R18, -UR14 ;  /* 0x8000000e12120c36 */ /* 0x000fca0008000000 */
[----:B------:R-:W-:-:S13]  /*09f0*/  ISETP.GE.U32.AND P0, PT, R18, UR14, PT ;  /* 0x0000000e12007c0c */ /* 0x000fda000bf06070 */
[----:B------:R-:W-:Y:S01]  /*0a00*/  @P0 VIADD R18, R18, -UR14 ;  /* 0x8000000e12120c36 */ /* 0x000fe20008000000 */
[----:B------:R-:W-:Y:S01]  /*0a10*/  @!P1 LOP3.LUT R18, RZ, UR14, RZ, 0x33, !PT ;  /* 0x0000000eff129c12 */ /* 0x000fe2000f8e33ff */
[----:B------:R-:W-:Y:S06]  /*0a20*/  BRA `(.L_x_37) ;  /* 0x0000000000087947 */ /* 0x000fec0003800000 */
.L_x_36:
[----:B------:R-:W-:-:S07]  /*0a30*/  MOV R6, 0xa50 ;  /* 0x00000a5000067802 */ /* 0x000fce0000000f00 */
[----:B------:R-:W-:Y:S05]  /*0a40*/  CALL.REL.NOINC `($__internal_1_$__cuda_sm20_rem_u64) ;  /* 0x0000002000fc7944 */ /* 0x000fea0003c00000 */
.L_x_37:
[----:B------:R-:W-:Y:S05]  /*0a50*/  BSYNC.RECONVERGENT B0 ;  /* 0x0000000000007941 */ /* 0x000fea0003800200 */
.L_x_35:
[----:B------:R-:W-:Y:S02]  /*0a60*/  IMAD R11, R4, UR14, RZ ;  /* 0x0000000e040b7c24 */ /* 0x000fe4000f8e02ff */
[----:B------:R-:W-:-:S04]  /*0a70*/  IMAD.WIDE.U32 R18, R12, UR14, R18 ;  /* 0x0000000e0c127c25 */ /* 0x000fc8000f8e0012 */
[----:B------:R-:W-:Y:S01]  /*0a80*/  IMAD R11, R12, UR15, R11 ;  /* 0x0000000f0c0b7c24 */ /* 0x000fe2000f8e020b */
[----:B------:R-:W-:-:S03]  /*0a90*/  LEA R20, P0, R18, UR22, 0x2 ;  /* 0x0000001612147c11 */ /* 0x000fc6000f8010ff */
[----:B------:R-:W-:-:S05]  /*0aa0*/  IMAD.IADD R11, R11, 0x1, R19 ;  /* 0x000000010b0b7824 */ /* 0x000fca00078e0213 */
[----:B------:R-:W-:-:S06]  /*0ab0*/  LEA.HI.X R21, R18, UR23, R11, 0x2, P0 ;  /* 0x0000001712157c11 */ /* 0x000fcc00080f140b */
[----:B------:R-:W2:Y:S01]  /*0ac0*/  LDG.E R21, desc[UR18][R20.64] ;  /* 0x0000001214157981 */ /* 0x000ea2000c1e1900 */
[----:B------:R-:W2:Y:S01]  /*0ad0*/  LDCU UR17, c[0x3][UR21+-0x8] ;  /* 0x00ffff00151177ac */ /* 0x000ea20008000800 */
[----:B------:R-:W-:Y:S01]  /*0ae0*/  LOP3.LUT R6, R5, UR15, RZ, 0xfc, !PT ;  /* 0x0000000f05067c12 */ /* 0x000fe2000f8efcff */
[----:B------:R-:W-:Y:S01]  /*0af0*/  BSSY.RECONVERGENT B0, `(.L_x_38) ;  /* 0x000001d000007945 */ /* 0x000fe20003800200 */
[----:B------:R-:W0:Y:S02]  /*0b00*/  LDCU UR20, c[0x3][UR8+-0x8] ;  /* 0x00ffff00081477ac */ /* 0x000e240008000800 */
[----:B------:R-:W-:Y:S01]  /*0b10*/  ISETP.NE.U32.AND P0, PT, R6, RZ, PT ;  /* 0x000000ff0600720c */ /* 0x000fe20003f05070 */
[C---:B--2---:R-:W-:Y:S01]  /*0b20*/  FFMA R10, R21.reuse, UR17, R10 ;  /* 0x00000011150a7c23 */ /* 0x044fe2000800000a */
[----:B0-----:R-:W-:-:S11]  /*0b30*/  FFMA R9, R21, UR20, R9 ;  /* 0x0000001415097c23 */ /* 0x001fd60008000009 */
[----:B------:R-:W-:Y:S05]  /*0b40*/  @P0 BRA `(.L_x_39) ;  /* 0x00000000004c0947 */ /* 0x000fea0003800000 */
[----:B------:R-:W0:Y:S01]  /*0b50*/  I2F.U32.RP R8, UR14 ;  /* 0x0000000e00087d06 */ /* 0x000e220008209000 */
[----:B------:R-:W-:Y:S01]  /*0b60*/  IMAD.MOV.U32 R18, RZ, RZ, RZ ;  /* 0x000000ffff127224 */ /* 0x000fe200078e00ff */
[----:B------:R-:W-:-:S06]  /*0b70*/  ISETP.NE.U32.AND P1, PT, RZ, UR14, PT ;  /* 0x0000000eff007c0c */ /* 0x000fcc000bf25070 */
[----:B0-----:R-:W0:Y:S02]  /*0b80*/  MUFU.RCP R8, R8 ;  /* 0x0000000800087308 */ /* 0x001e240000001000 */
[----:B0-----:R-:W-:-:S06]  /*0b90*/  VIADD R19, R8, 0xffffffe ;  /* 0x0ffffffe08137836 */ /* 0x001fcc0000000000 */
[----:B------:R-:W0:Y:S02]  /*0ba0*/  F2I.FTZ.U32.TRUNC.NTZ R19, R19 ;  /* 0x0000001300137305 */ /* 0x000e24000021f000 */
[----:B0-----:R-:W-:-:S05]  /*0bb0*/  IADD3 R11, PT, PT, RZ, -R19, RZ ;  /* 0x80000013ff0b7210 */ /* 0x001fca0007ffe0ff */
        /* <DEDUP_REMOVED lines=12> */
.L_x_39:
[----:B------:R-:W-:Y:S01]  /*0c80*/  MOV R11, R7 ;  /* 0x00000007000b7202 */ /* 0x000fe20000000f00 */
[----:B------:R-:W-:Y:S01]  /*0c90*/  IMAD.MOV.U32 R20, RZ, RZ, R5 ;  /* 0x000000ffff147224 */ /* 0x000fe200078e0005 */
[----:B------:R-:W-:-:S07]  /*0ca0*/  MOV R6, 0xcc0 ;  /* 0x00000cc000067802 */ /* 0x000fce0000000f00 */
[----:B------:R-:W-:Y:S05]  /*0cb0*/  CALL.REL.NOINC `($__internal_1_$__cuda_sm20_rem_u64) ;  /* 0x0000002000607944 */ /* 0x000fea0003c00000 */
.L_x_40:
[----:B------:R-:W-:Y:S05]  /*0cc0*/  BSYNC.RECONVERGENT B0 ;  /* 0x0000000000007941 */ /* 0x000fea0003800200 */
.L_x_38:
[----:B------:R-:W-:Y:S02]  /*0cd0*/  IMAD R11, R4, UR14, RZ ;  /* 0x0000000e040b7c24 */ /* 0x000fe4000f8e02ff */
[----:B------:R-:W-:-:S04]  /*0ce0*/  IMAD.WIDE.U32 R18, R12, UR14, R18 ;  /* 0x0000000e0c127c25 */ /* 0x000fc8000f8e0012 */
[----:B------:R-:W-:Y:S01]  /*0cf0*/  IMAD R11, R12, UR15, R11 ;  /* 0x0000000f0c0b7c24 */ /* 0x000fe2000f8e020b */
[----:B------:R-:W-:-:S03]  /*0d00*/  LEA R20, P0, R18, UR22, 0x2 ;  /* 0x0000001612147c11 */ /* 0x000fc6000f8010ff */
[----:B------:R-:W-:-:S05]  /*0d10*/  IMAD.IADD R11, R11, 0x1, R19 ;  /* 0x000000010b0b7824 */ /* 0x000fca00078e0213 */
[----:B------:R-:W-:-:S06]  /*0d20*/  LEA.HI.X R21, R18, UR23, R11, 0x2, P0 ;  /* 0x0000001712157c11 */ /* 0x000fcc00080f140b */
[----:B------:R0:W2:Y:S01]  /*0d30*/  LDG.E R21, desc[UR18][R20.64] ;  /* 0x0000001214157981 */ /* 0x0000a2000c1e1900 */
[----:B------:R-:W-:Y:S01]  /*0d40*/  IADD3 R11, P0, PT, R7, 0x1, RZ ;  /* 0x00000001070b7810 */ /* 0x000fe20007f1e0ff */
[----:B------:R-:W2:Y:S01]  /*0d50*/  LDCU UR17, c[0x3][UR21+-0x4] ;  /* 0x00ffff80151177ac */ /* 0x000ea20008000800 */
[----:B------:R-:W-:Y:S01]  /*0d60*/  BSSY.RECONVERGENT B0, `(.L_x_41) ;  /* 0x000001d000007945 */ /* 0x000fe20003800200 */
[----:B------:R-:W1:Y:S01]  /*0d70*/  LDCU UR20, c[0x3][UR8+-0x4] ;  /* 0x00ffff80081477ac */ /* 0x000e620008000800 */
[----:B0-----:R-:W-:-:S04]  /*0d80*/  IADD3.X R20, PT, PT, RZ, R5, RZ, P0, !PT ;  /* 0x00000005ff147210 */ /* 0x001fc800007fe4ff */
[----:B------:R-:W-:-:S04]  /*0d90*/  LOP3.LUT R6, R20, UR15, RZ, 0xfc, !PT ;  /* 0x0000000f14067c12 */ /* 0x000fc8000f8efcff */
[----:B------:R-:W-:Y:S01]  /*0da0*/  ISETP.NE.U32.AND P0, PT, R6, RZ, PT ;  /* 0x000000ff0600720c */ /* 0x000fe20003f05070 */
[C---:B--2---:R-:W-:Y:S01]  /*0db0*/  FFMA R10, R21.reuse, UR17, R10 ;  /* 0x00000011150a7c23 */ /* 0x044fe2000800000a */
[----:B-1----:R-:W-:-:S11]  /*0dc0*/  FFMA R9, R21, UR20, R9 ;  /* 0x0000001415097c23 */ /* 0x002fd60008000009 */
        /* <DEDUP_REMOVED lines=20> */
.L_x_42:
[----:B------:R-:W-:-:S07]  /*0f10*/  MOV R6, 0xf30 ;  /* 0x00000f3000067802 */ /* 0x000fce0000000f00 */
[----:B------:R-:W-:Y:S05]  /*0f20*/  CALL.REL.NOINC `($__internal_1_$__cuda_sm20_rem_u64) ;  /* 0x0000001c00c47944 */ /* 0x000fea0003c00000 */
.L_x_43:
[----:B------:R-:W-:Y:S05]  /*0f30*/  BSYNC.RECONVERGENT B0 ;  /* 0x0000000000007941 */ /* 0x000fea0003800200 */
.L_x_41:
        /* <DEDUP_REMOVED lines=36> */
.L_x_45:
[----:B------:R-:W-:-:S07]  /*1180*/  MOV R6, 0x11a0 ;  /* 0x000011a000067802 */ /* 0x000fce0000000f00 */
[----:B------:R-:W-:Y:S05]  /*1190*/  CALL.REL.NOINC `($__internal_1_$__cuda_sm20_rem_u64) ;  /* 0x0000001c00287944 */ /* 0x000fea0003c00000 */
.L_x_46:
[----:B------:R-:W-:Y:S05]  /*11a0*/  BSYNC.RECONVERGENT B0 ;  /* 0x0000000000007941 */ /* 0x000fea0003800200 */
.L_x_44:
        /* <DEDUP_REMOVED lines=36> */
.L_x_48:
[----:B------:R-:W-:-:S07]  /*13f0*/  MOV R6, 0x1410 ;  /* 0x0000141000067802 */ /* 0x000fce0000000f00 */
[----:B------:R-:W-:Y:S05]  /*1400*/  CALL.REL.NOINC `($__internal_1_$__cuda_sm20_rem_u64) ;  /* 0x00000018008c7944 */ /* 0x000fea0003c00000 */
.L_x_49:
[----:B------:R-:W-:Y:S05]  /*1410*/  BSYNC.RECONVERGENT B0 ;  /* 0x0000000000007941 */ /* 0x000fea0003800200 */
.L_x_47:
[----:B------:R-:W-:Y:S02]  /*1420*/  IMAD R11, R4, UR14, RZ ;  /* 0x0000000e040b7c24 */ /* 0x000fe4000f8e02ff */
[----:B------:R-:W-:-:S04]  /*1430*/  IMAD.WIDE.U32 R18, R12, UR14, R18 ;  /* 0x0000000e0c127c25 */ /* 0x000fc8000f8e0012 */
[----:B------:R-:W-:Y:S01]  /*1440*/  IMAD R11, R12, UR15, R11 ;  /* 0x0000000f0c0b7c24 */ /* 0x000fe2000f8e020b */
[----:B------:R-:W-:-:S04]  /*1450*/  LEA R20, P0, R18, UR22, 0x2 ;  /* 0x0000001612147c11 */ /* 0x000fc8000f8010ff */
[----:B------:R-:W-:-:S04]  /*1460*/  IADD3 R11, PT, PT, R11, R19, RZ ;  /* 0x000000130b0b7210 */ /* 0x000fc80007ffe0ff */
[----:B------:R-:W-:-:S06]  /*1470*/  LEA.HI.X R21, R18, UR23, R11, 0x2, P0 ;  /* 0x0000001712157c11 */ /* 0x000fcc00080f140b */
[----:B------:R0:W2:Y:S01]  /*1480*/  LDG.E R21, desc[UR18][R20.64] ;  /* 0x0000001214157981 */ /* 0x0000a2000c1e1900 */
[----:B------:R-:W-:Y:S01]  /*1490*/  IADD3 R11, P0, PT, R7, 0x4, RZ ;  /* 0x00000004070b7810 */ /* 0x000fe20007f1e0ff */
[----:B------:R-:W2:Y:S01]  /*14a0*/  LDCU UR17, c[0x3][UR21+0x8] ;  /* 0x00c00100151177ac */ /* 0x000ea20008000800 */
[----:B------:R-:W-:Y:S01]  /*14b0*/  BSSY.RECONVERGENT B0, `(.L_x_50) ;  /* 0x000001f000007945 */ /* 0x000fe20003800200 */
[----:B------:R-:W1:Y:S02]  /*14c0*/  LDCU UR20, c[0x3][UR8+0x8] ;  /* 0x00c00100081477ac */ /* 0x000e640008000800 */
[----:B0-----:R-:W-:-:S05]  /*14d0*/  IMAD.X R20, RZ, RZ, R5, P0 ;  /* 0x000000ffff147224 */ /* 0x001fca00000e0605 */
[----:B------:R-:W-:-:S04]  /*14e0*/  LOP3.LUT R6, R20, UR15, RZ, 0xfc, !PT ;  /* 0x0000000f14067c12 */ /* 0x000fc8000f8efcff */
[----:B------:R-:W-:Y:S01]  /*14f0*/  ISETP.NE.U32.AND P0, PT, R6, RZ, PT ;  /* 0x000000ff0600720c */ /* 0x000fe20003f05070 */
[C---:B--2---:R-:W-:Y:S01]  /*1500*/  FFMA R10, R21.reuse, UR17, R10 ;  /* 0x00000011150a7c23 */ /* 0x044fe2000800000a */
[----:B-1----:R-:W-:-:S11]  /*1510*/  FFMA R9, R21, UR20, R9 ;  /* 0x0000001415097c23 */ /* 0x002fd60008000009 */
[----:B------:R-:W-:Y:S05]  /*1520*/  @P0 BRA `(.L_x_51) ;  /* 0x00000000004c0947 */ /* 0x000fea0003800000 */
[----:B------:R-:W0:Y:S01]  /*1530*/  I2F.U32.RP R8, UR14 ;  /* 0x0000000e00087d06 */ /* 0x000e220008209000 */
[----:B------:R-:W-:-:S07]  /*1540*/  ISETP.NE.U32.AND P1, PT, RZ, UR14, PT ;  /* 0x0000000eff007c0c */ /* 0x000fce000bf25070 */
[----:B0-----:R-:W0:Y:S02]  /*1550*/  MUFU.RCP R8, R8 ;  /* 0x0000000800087308 */ /* 0x001e240000001000 */
[----:B0-----:R-:W-:-:S06]  /*1560*/  IADD3 R18, PT, PT, R8, 0xffffffe, RZ ;  /* 0x0ffffffe08127810 */ /* 0x001fcc0007ffe0ff */
[----:B------:R0:W1:Y:S02]  /*1570*/  F2I.FTZ.U32.TRUNC.NTZ R19, R18 ;  /* 0x0000001200137305 */ /* 0x000064000021f000 */
[----:B0-----:R-:W-:Y:S02]  /*1580*/  HFMA2 R18, -RZ, RZ, 0, 0 ;  /* 0x00000000ff127431 */ /* 0x001fe400000001ff */
[----:B-1----:R-:W-:-:S04]  /*1590*/  IMAD.MOV R21, RZ, RZ, -R19 ;  /* 0x000000ffff157224 */ /* 0x002fc800078e0a13 */
[----:B------:R-:W-:-:S04]  /*15a0*/  IMAD R21, R21, UR14, RZ ;  /* 0x0000000e15157c24 */ /* 0x000fc8000f8e02ff */
[----:B------:R-:W-:Y:S01]  /*15b0*/  IMAD.HI.U32 R6, R19, R21, R18 ;  /* 0x0000001513067227 */ /* 0x000fe200078e0012 */
[----:B------:R-:W-:-:S05]  /*15c0*/  MOV R21, RZ ;  /* 0x000000ff00157202 */ /* 0x000fca0000000f00 */
        /* <DEDUP_REMOVED lines=9> */
.L_x_51:
[----:B------:R-:W-:-:S07]  /*1660*/  MOV R6, 0x1680 ;  /* 0x0000168000067802 */ /* 0x000fce0000000f00 */
[----:B------:R-:W-:Y:S05]  /*1670*/  CALL.REL.NOINC `($__internal_1_$__cuda_sm20_rem_u64) ;  /* 0x0000001400f07944 */ /* 0x000fea0003c00000 */
[----:B------:R-:W-:Y:S01]  /*1680*/  IMAD.MOV.U32 R20, RZ, RZ, R18 ;  /* 0x000000ffff147224 */ /* 0x000fe200078e0012 */
[----:B------:R-:W-:-:S07]  /*1690*/  MOV R21, R19 ;  /* 0x0000001300157202 */ /* 0x000fce0000000f00 */
.L_x_52:
[----:B------:R-:W-:Y:S05]  /*16a0*/  BSYNC.RECONVERGENT B0 ;  /* 0x0000000000007941 */ /* 0x000fea0003800200 */
.L_x_50:
[----:B------:R-:W-:Y:S01]  /*16b0*/  MOV R22, R20 ;  /* 0x0000001400167202 */ /* 0x000fe20000000f00 */
[----:B------:R-:W-:Y:S02]  /*16c0*/  IMAD.U32 R19, RZ, RZ, UR15 ;  /* 0x0000000fff137e24 */ /* 0x000fe4000f8e00ff */
[----:B------:R-:W-:Y:S02]  /*16d0*/  IMAD R6, R4, UR14, RZ ;  /* 0x0000000e04067c24 */ /* 0x000fe4000f8e02ff */
[----:B------:R-:W-:Y:S02]  /*16e0*/  IMAD.MOV.U32 R23, RZ, RZ, R21 ;  /* 0x000000ffff177224 */ /* 0x000fe400078e0015 */
[C---:B------:R-:W-:Y:S02]  /*16f0*/  IMAD R11, R12.reuse, R19, R6 ;  /* 0x000000130c0b7224 */ /* 0x040fe400078e0206 */
[----:B------:R-:W-:-:S03]  /*1700*/  IMAD.WIDE.U32 R22, R12, UR14, R22 ;  /* 0x0000000e0c167c25 */ /* 0x000fc6000f8e0016 */
[----:B------:R-:W-:Y:S02]  /*1710*/  LEA R20, P0, R22, UR22, 0x2 ;  /* 0x0000001616147c11 */ /* 0x000fe4000f8010ff */
[----:B------:R-:W-:-:S04]  /*1720*/  IADD3 R11, PT, PT, R11, R23, RZ ;  /* 0x000000170b0b7210 */ /* 0x000fc80007ffe0ff */
[----:B------:R-:W-:-:S06]  /*1730*/  LEA.HI.X R21, R22, UR23, R11, 0x2, P0 ;  /* 0x0000001716157c11 */ /* 0x000fcc00080f140b */
        /* <DEDUP_REMOVED lines=13> */
.L_x_28:
[----:B------:R-:W-:-:S04]  /*1810*/  UISETP.NE.U32.AND UP0, UPT, UR11, URZ, UPT ;  /* 0x000000ff0b00728c */ /* 0x000fc8000bf05070 */
[----:B------:R-:W-:-:S09]  /*1820*/  UISETP.NE.AND.EX UP0, UPT, URZ, URZ, UPT, UP0 ;  /* 0x000000ffff00728c */ /* 0x000fd2000bf05300 */
[----:B------:R-:W-:Y:S05]  /*1830*/  BRA.U !UP0, `(.L_x_27) ;  /* 0x00000015083c7547 */ /* 0x000fea000b800000 */
[----:B------:R-:W1:Y:S01]  /*1840*/  LDCU UR10, c[0x0][0x390] ;  /* 0x00007200ff0a77ac */ /* 0x000e620008000800 */
[----:B------:R-:W-:-:S04]  /*1850*/  UISETP.GE.U32.AND UP0, UPT, UR11, 0x4, UPT ;  /* 0x000000040b00788c */ /* 0x000fc8000bf06070 */
[----:B------:R-:W-:Y:S02]  /*1860*/  UISETP.GE.U32.AND.EX UP0, UPT, URZ, URZ, UPT, UP0 ;  /* 0x000000ffff00728c */ /* 0x000fe4000bf06100 */
[----:B-1----:R-:W-:-:S07]  /*1870*/  ULOP3.LUT UR10, UR10, 0x3, URZ, 0xc0, !UPT ;  /* 0x000000030a0a7892 */ /* 0x002fce000f8ec0ff */
[----:B------:R-:W-:Y:S05]  /*1880*/  BRA.U !UP0, `(.L_x_54) ;  /* 0x0000000908b87547 */ /* 0x000fea000b800000 */
[C---:B------:R-:W-:Y:S01]  /*1890*/  LEA R7, P0, R14.reuse, UR4, 0x1 ;  /* 0x000000040e077c11 */ /* 0x040fe2000f8008ff */
[----:B------:R-:W-:Y:S03]  /*18a0*/  BSSY.RECONVERGENT B0, `(.L_x_55) ;  /* 0x000001c000007945 */ /* 0x000fe60003800200 */
[----:B------:R-:W-:-:S04]  /*18b0*/  LEA.HI.X R5, R14, UR5, RZ, 0x1, P0 ;  /* 0x000000050e057c11 */ /* 0x000fc800080f0cff */
[----:B------:R-:W-:-:S04]  /*18c0*/  LOP3.LUT R19, R5, R19, RZ, 0xfc, !PT ;  /* 0x0000001305137212 */ /* 0x000fc800078efcff */
[----:B------:R-:W-:-:S13]  /*18d0*/  ISETP.NE.U32.AND P0, PT, R19, RZ, PT ;  /* 0x000000ff1300720c */ /* 0x000fda0003f05070 */
[----:B------:R-:W-:Y:S05]  /*18e0*/  @P0 BRA `(.L_x_56) ;  /* 0x00000000004c0947 */ /* 0x000fea0003800000 */
[----:B------:R-:W1:Y:S01]  /*18f0*/  I2F.U32.RP R8, UR14 ;  /* 0x0000000e00087d06 */ /* 0x000e620008209000 */
[----:B------:R-:W-:Y:S01]  /*1900*/  HFMA2 R18, -RZ, RZ, 0, 0 ;  /* 0x00000000ff127431 */ /* 0x000fe200000001ff */
[----:B------:R-:W-:-:S06]  /*1910*/  ISETP.NE.U32.AND P1, PT, RZ, UR14, PT ;  /* 0x0000000eff007c0c */ /* 0x000fcc000bf25070 */
[----:B-1----:R-:W1:Y:S02]  /*1920*/  MUFU.RCP R8, R8 ;  /* 0x0000000800087308 */ /* 0x002e640000001000 */
[----:B-1----:R-:W-:-:S06]  /*1930*/  IADD3 R19, PT, PT, R8, 0xffffffe, RZ ;  /* 0x0ffffffe08137810 */ /* 0x002fcc0007ffe0ff */
[----:B------:R-:W1:Y:S02]  /*1940*/  F2I.FTZ.U32.TRUNC.NTZ R19, R19 ;  /* 0x0000001300137305 */ /* 0x000e64000021f000 */
        /* <DEDUP_REMOVED lines=13> */
.L_x_56:
[----:B------:R-:W-:Y:S01]  /*1a20*/  IMAD.MOV.U32 R11, RZ, RZ, R7 ;  /* 0x000000ffff0b7224 */ /* 0x000fe200078e0007 */
[----:B------:R-:W-:Y:S02]  /*1a30*/  MOV R20, R5 ;  /* 0x0000000500147202 */ /* 0x000fe40000000f00 */
[----:B------:R-:W-:-:S07]  /*1a40*/  MOV R6, 0x1a60 ;  /* 0x00001a6000067802 */ /* 0x000fce0000000f00 */
[----:B0-----:R-:W-:Y:S05]  /*1a50*/  CALL.REL.NOINC `($__internal_1_$__cuda_sm20_rem_u64) ;  /* 0x0000001000f87944 */ /* 0x001fea0003c00000 */
.L_x_57:
[----:B0-----:R-:W-:Y:S05]  /*1a60*/  BSYNC.RECONVERGENT B0 ;  /* 0x0000000000007941 */ /* 0x001fea0003800200 */
.L_x_55:
[----:B------:R-:W0:Y:S01]  /*1a70*/  LDCU.64 UR20, c[0x0][0x3a8] ;  /* 0x00007500ff1477ac */ /* 0x000e220008000a00 */
[----:B------:R-:W1:Y:S01]  /*1a80*/  LDCU.64 UR8, c[0x0][0x380] ;  /* 0x00007000ff0877ac */ /* 0x000e620008000a00 */
[----:B0-----:R-:W-:Y:S02]  /*1a90*/  IMAD R11, R4, UR20, RZ ;  /* 0x00000014040b7c24 */ /* 0x001fe4000f8e02ff */
[----:B------:R-:W-:-:S04]  /*1aa0*/  IMAD.WIDE.U32 R18, R12, UR20, R18 ;  /* 0x000000140c127c25 */ /* 0x000fc8000f8e0012 */
[----:B------:R-:W-:Y:S01]  /*1ab0*/  IMAD R11, R12, UR21, R11 ;  /* 0x000000150c0b7c24 */ /* 0x000fe2000f8e020b */
[----:B-1----:R-:W-:-:S03]  /*1ac0*/  LEA R20, P0, R18, UR8, 0x2 ;  /* 0x0000000812147c11 */ /* 0x002fc6000f8010ff */
[----:B------:R-:W-:-:S05]  /*1ad0*/  IMAD.IADD R11, R11, 0x1, R19 ;  /* 0x000000010b0b7824 */ /* 0x000fca00078e0213 */
[----:B------:R-:W-:Y:S01]  /*1ae0*/  LEA.HI.X R21, R18, UR9, R11, 0x2, P0 ;  /* 0x0000000912157c11 */ /* 0x000fe200080f140b */
[----:B------:R-:W0:Y:S05]  /*1af0*/  LDCU UR9, c[0x0][0x390] ;  /* 0x00007200ff0977ac */ /* 0x000e2a0008000800 */
[----:B------:R1:W2:Y:S01]  /*1b00*/  LDG.E R21, desc[UR18][R20.64] ;  /* 0x0000001214157981 */ /* 0x0002a2000c1e1900 */
[----:B------:R-:W-:Y:S01]  /*1b10*/  USHF.L.U32 UR8, UR4, 0x2, URZ ;  /* 0x0000000204087899 */ /* 0x000fe200080006ff */
[----:B------:R-:W-:Y:S01]  /*1b20*/  IADD3 R11, P0, PT, R7, 0x1, RZ ;  /* 0x00000001070b7810 */ /* 0x000fe20007f1e0ff */
[----:B------:R-:W-:Y:S03]  /*1b30*/  BSSY.RECONVERGENT B0, `(.L_x_58) ;  /* 0x000001f000007945 */ /* 0x000fe60003800200 */
[----:B-1----:R-:W-:Y:S01]  /*1b40*/  IADD3.X R20, PT, PT, RZ, R5, RZ, P0, !PT ;  /* 0x00000005ff147210 */ /* 0x002fe200007fe4ff */
[----:B0-----:R-:W-:-:S03]  /*1b50*/  ULEA UR9, UR9, UR8, 0x2 ;  /* 0x0000000809097291 */ /* 0x001fc6000f8e10ff */
[----:B------:R-:W-:-:S03]  /*1b60*/  LOP3.LUT R6, R20, UR21, RZ, 0xfc, !PT ;  /* 0x0000001514067c12 */ /* 0x000fc6000f8efcff */
[----:B------:R-:W2:Y:S01]  /*1b70*/  LDCU UR14, c[0x3][UR8] ;  /* 0x00c00000080e77ac */ /* 0x000ea20008000800 */
[----:B------:R-:W-:-:S05]  /*1b80*/  ISETP.NE.U32.AND P0, PT, R6, RZ, PT ;  /* 0x000000ff0600720c */ /* 0x000fca0003f05070 */
[----:B------:R-:W0:Y:S01]  /*1b90*/  LDCU UR15, c[0x3][UR9] ;  /* 0x00c00000090f77ac */ /* 0x000e220008000800 */
[C---:B--2---:R-:W-:Y:S01]  /*1ba0*/  FFMA R10, R21.reuse, UR14, R10 ;  /* 0x0000000e150a7c23 */ /* 0x044fe2000800000a */
[----:B0-----:R-:W-:-:S06]  /*1bb0*/  FFMA R9, R21, UR15, R9 ;  /* 0x0000000f15097c23 */ /* 0x001fcc0008000009 */
        /* <DEDUP_REMOVED lines=20> */
.L_x_59:
[----:B------:R-:W-:-:S07]  /*1d00*/  MOV R6, 0x1d20 ;  /* 0x00001d2000067802 */ /* 0x000fce0000000f00 */
[----:B------:R-:W-:Y:S05]  /*1d10*/  CALL.REL.NOINC `($__internal_1_$__cuda_sm20_rem_u64) ;  /* 0x0000001000487944 */ /* 0x000fea0003c00000 */
.L_x_60:
[----:B------:R-:W-:Y:S05]  /*1d20*/  BSYNC.RECONVERGENT B0 ;  /* 0x0000000000007941 */ /* 0x000fea0003800200 */
.L_x_58:
[----:B------:R-:W0:Y:S01]  /*1d30*/  LDCU.64 UR20, c[0x0][0x3a8] ;  /* 0x00007500ff1477ac */ /* 0x000e220008000a00 */
[----:B------:R-:W1:Y:S01]  /*1d40*/  LDCU.64 UR14, c[0x0][0x380] ;  /* 0x00007000ff0e77ac */ /* 0x000e620008000a00 */
[----:B0-----:R-:W-:Y:S02]  /*1d50*/  IMAD R11, R4, UR20, RZ ;  /* 0x00000014040b7c24 */ /* 0x001fe4000f8e02ff */
[----:B------:R-:W-:-:S04]  /*1d60*/  IMAD.WIDE.U32 R18, R12, UR20, R18 ;  /* 0x000000140c127c25 */ /* 0x000fc8000f8e0012 */
[----:B------:R-:W-:Y:S01]  /*1d70*/  IMAD R11, R12, UR21, R11 ;  /* 0x000000150c0b7c24 */ /* 0x000fe2000f8e020b */
[----:B-1----:R-:W-:-:S04]  /*1d80*/  LEA R20, P0, R18, UR14, 0x2 ;  /* 0x0000000e12147c11 */ /* 0x002fc8000f8010ff */
        /* <DEDUP_REMOVED lines=17> */
[----:B0-----:R-:W-:-:S06]  /*1ea0*/  IADD3 R19, PT, PT, R8, 0xffffffe, RZ ;  /* 0x0ffffffe08137810 */ /* 0x001fcc0007ffe0ff */
[----:B------:R-:W0:Y:S02]  /*1eb0*/  F2I.FTZ.U32.TRUNC.NTZ R19, R19 ;  /* 0x0000001300137305 */ /* 0x000e24000021f000 */
[----:B0-----:R-:W-:-:S04]  /*1ec0*/  IMAD.MOV R21, RZ, RZ, -R19 ;  /* 0x000000ffff157224 */ /* 0x001fc800078e0a13 */
        /* <DEDUP_REMOVED lines=12> */
.L_x_62:
[----:B------:R-:W-:-:S07]  /*1f90*/  MOV R6, 0x1fb0 ;  /* 0x00001fb000067802 */ /* 0x000fce0000000f00 */
[----:B------:R-:W-:Y:S05]  /*1fa0*/  CALL.REL.NOINC `($__internal_1_$__cuda_sm20_rem_u64) ;  /* 0x0000000c00a47944 */ /* 0x000fea0003c00000 */
.L_x_63:
[----:B------:R-:W-:Y:S05]  /*1fb0*/  BSYNC.RECONVERGENT B0 ;  /* 0x0000000000007941 */ /* 0x000fea0003800200 */
.L_x_61:
[----:B------:R-:W0:Y:S01]  /*1fc0*/  LDCU.64 UR20, c[0x0][0x3a8] ;  /* 0x00007500ff1477ac */ /* 0x000e220008000a00 */
[----:B------:R-:W1:Y:S01]  /*1fd0*/  LDCU.64 UR14, c[0x0][0x380] ;  /* 0x00007000ff0e77ac */ /* 0x000e620008000a00 */
[----:B0-----:R-:W-:Y:S02]  /*1fe0*/  IMAD R11, R4, UR20, RZ ;  /* 0x00000014040b7c24 */ /* 0x001fe4000f8e02ff */
[----:B------:R-:W-:-:S04]  /*1ff0*/  IMAD.WIDE.U32 R18, R12, UR20, R18 ;  /* 0x000000140c127c25 */ /* 0x000fc8000f8e0012 */
[----:B------:R-:W-:Y:S01]  /*2000*/  IMAD R11, R12, UR21, R11 ;  /* 0x000000150c0b7c24 */ /* 0x000fe2000f8e020b */
[----:B-1----:R-:W-:-:S03]  /*2010*/  LEA R20, P0, R18, UR14, 0x2 ;  /* 0x0000000e12147c11 */ /* 0x002fc6000f8010ff */
        /* <DEDUP_REMOVED lines=32> */
.L_x_65:
[----:B------:R-:W-:-:S07]  /*2220*/  MOV R6, 0x2240 ;  /* 0x0000224000067802 */ /* 0x000fce0000000f00 */
[----:B------:R-:W-:Y:S05]  /*2230*/  CALL.REL.NOINC `($__internal_1_$__cuda_sm20_rem_u64) ;  /* 0x0000000c00007944 */ /* 0x000fea0003c00000 */
[----:B------:R-:W-:Y:S01]  /*2240*/  MOV R6, R18 ;  /* 0x0000001200067202 */ /* 0x000fe20000000f00 */
[----:B------:R-:W-:-:S07]  /*2250*/  IMAD.MOV.U32 R7, RZ, RZ, R19 ;  /* 0x000000ffff077224 */ /* 0x000fce00078e0013 */
.L_x_66:
[----:B------:R-:W-:Y:S05]  /*2260*/  BSYNC.RECONVERGENT B0 ;  /* 0x0000000000007941 */ /* 0x000fea0003800200 */
.L_x_64:
[----:B------:R-:W0:Y:S01]  /*2270*/  LDCU.64 UR14, c[0x0][0x3a8] ;  /* 0x00007500ff0e77ac */ /* 0x000e220008000a00 */
[----:B------:R-:W1:Y:S01]  /*2280*/  LDCU.64 UR20, c[0x0][0x380] ;  /* 0x00007000ff1477ac */ /* 0x000e620008000a00 */
[----:B0-----:R-:W-:Y:S01]  /*2290*/  MOV R19, UR15 ;  /* 0x0000000f00137c02 */ /* 0x001fe20008000f00 */
[----:B------:R-:W-:Y:S02]  /*22a0*/  IMAD R5, R4, UR14, RZ ;  /* 0x0000000e04057c24 */ /* 0x000fe4000f8e02ff */
[----:B------:R-:W-:-:S04]  /*22b0*/  IMAD.WIDE.U32 R6, R12, UR14, R6 ;  /* 0x0000000e0c067c25 */ /* 0x000fc8000f8e0006 */
[----:B------:R-:W-:Y:S01]  /*22c0*/  IMAD R5, R12, R19, R5 ;  /* 0x000000130c057224 */ /* 0x000fe200078e0205 */
[----:B-1----:R-:W-:-:S03]  /*22d0*/  LEA R20, P0, R6, UR20, 0x2 ;  /* 0x0000001406147c11 */ /* 0x002fc6000f8010ff */
[----:B------:R-:W-:-:S05]  /*22e0*/  IMAD.IADD R5, R5, 0x1, R7 ;  /* 0x0000000105057824 */ /* 0x000fca00078e0207 */
[----:B------:R-:W-:-:S06]  /*22f0*/  LEA.HI.X R21, R6, UR21, R5, 0x2, P0 ;  /* 0x0000001506157c11 */ /* 0x000fcc00080f1405 */
[----:B------:R-:W2:Y:S01]  /*2300*/  LDG.E R21, desc[UR18][R20.64] ;  /* 0x0000001214157981 */ /* 0x000ea2000c1e1900 */
[----:B------:R-:W2:Y:S01]  /*2310*/  LDCU UR8, c[0x3][UR8+0xc] ;  /* 0x00c00180080877ac */ /* 0x000ea20008000800 */
[----:B------:R-:W0:Y:S01]  /*2320*/  LDCU UR9, c[0x3][UR9+0xc] ;  /* 0x00c00180090977ac */ /* 0x000e220008000800 */
[----:B------:R-:W-:-:S04]  /*2330*/  UIADD3 UR4, UP0, UPT, UR4, 0x4, URZ ;  /* 0x0000000404047890 */ /* 0x000fc8000ff1e0ff */
[----:B------:R-:W-:Y:S01]  /*2340*/  UIADD3.X UR5, UPT, UPT, URZ, UR5, URZ, UP0, !UPT ;  /* 0x00000005ff057290 */ /* 0x000fe200087fe4ff */
[C---:B--2---:R-:W-:Y:S01]  /*2350*/  FFMA R10, R21.reuse, UR8, R10 ;  /* 0x00000008150a7c23 */ /* 0x044fe2000800000a */
[----:B0-----:R-:W-:-:S10]  /*2360*/  FFMA R9, R21, UR9, R9 ;  /* 0x0000000915097c23 */ /* 0x001fd40008000009 */
.L_x_54:
        /* <DEDUP_REMOVED lines=8> */
[----:B------:R-:W-:Y:S01]  /*23f0*/  IADD3 R11, P0, PT, R5, UR4, RZ ;  /* 0x00000004050b7c10 */ /* 0x000fe2000ff1e0ff */
[----:B------:R-:W-:Y:S03]  /*2400*/  BSSY.RECONVERGENT B0, `(.L_x_68) ;  /* 0x000001a000007945 */ /* 0x000fe60003800200 */
[----:B------:R-:W-:-:S04]  /*2410*/  IADD3.X R20, PT, PT, R7, UR5, RZ, P0, !PT ;  /* 0x0000000507147c10 */ /* 0x000fc800087fe4ff */
[----:B------:R-:W-:-:S04]  /*2420*/  LOP3.LUT R19, R20, R19, RZ, 0xfc, !PT ;  /* 0x0000001314137212 */ /* 0x000fc800078efcff */
[----:B------:R-:W-:-:S13]  /*2430*/  ISETP.NE.U32.AND P0, PT, R19, RZ, PT ;  /* 0x000000ff1300720c */ /* 0x000fda0003f05070 */
[----:B------:R-:W-:Y:S05]  /*2440*/  @P0 BRA `(.L_x_69) ;  /* 0x00000000004c0947 */ /* 0x000fea0003800000 */
[----:B------:R-:W1:Y:S01]  /*2450*/  I2F.U32.RP R8, UR14 ;  /* 0x0000000e00087d06 */ /* 0x000e620008209000 */
[----:B------:R-:W-:Y:S01]  /*2460*/  IMAD.MOV.U32 R18, RZ, RZ, RZ ;  /* 0x000000ffff127224 */ /* 0x000fe200078e00ff */
[----:B------:R-:W-:-:S06]  /*2470*/  ISETP.NE.U32.AND P1, PT, RZ, UR14, PT ;  /* 0x0000000eff007c0c */ /* 0x000fcc000bf25070 */
[----:B-1----:R-:W1:Y:S02]  /*2480*/  MUFU.RCP R8, R8 ;  /* 0x0000000800087308 */ /* 0x002e640000001000 */
[----:B-1----:R-:W-:-:S06]  /*2490*/  VIADD R19, R8, 0xffffffe ;  /* 0x0ffffffe08137836 */ /* 0x002fcc0000000000 */
[----:B------:R-:W1:Y:S02]  /*24a0*/  F2I.FTZ.U32.TRUNC.NTZ R19, R19 ;  /* 0x0000001300137305 */ /* 0x000e64000021f000 */
[----:B-1----:R-:W-:-:S05]  /*24b0*/  IADD3 R21, PT, PT, RZ, -R19, RZ ;  /* 0x80000013ff157210 */ /* 0x002fca0007ffe0ff */
        /* <DEDUP_REMOVED lines=12> */
.L_x_69:
[----:B------:R-:W-:-:S07]  /*2580*/  MOV R6, 0x25a0 ;  /* 0x000025a000067802 */ /* 0x000fce0000000f00 */
[----:B0-----:R-:W-:Y:S05]  /*2590*/  CALL.REL.NOINC `($__internal_1_$__cuda_sm20_rem_u64) ;  /* 0x0000000800287944 */ /* 0x001fea0003c00000 */
.L_x_70:
[----:B0-----:R-:W-:Y:S05]  /*25a0*/  BSYNC.RECONVERGENT B0 ;  /* 0x0000000000007941 */ /* 0x001fea0003800200 */
.L_x_68:
[----:B------:R-:W0:Y:S01]  /*25b0*/  LDCU.64 UR20, c[0x0][0x3a8] ;  /* 0x00007500ff1477ac */ /* 0x000e220008000a00 */
[----:B------:R-:W-:Y:S01]  /*25c0*/  MOV R22, R18 ;  /* 0x0000001200167202 */ /* 0x000fe20000000f00 */
[----:B------:R-:W-:Y:S01]  /*25d0*/  IMAD.MOV.U32 R23, RZ, RZ, R19 ;  /* 0x000000ffff177224 */ /* 0x000fe200078e0013 */
[----:B------:R-:W1:Y:S01]  /*25e0*/  LDCU.64 UR8, c[0x0][0x380] ;  /* 0x00007000ff0877ac */ /* 0x000e620008000a00 */
[----:B0-----:R-:W-:Y:S02]  /*25f0*/  IMAD R21, R4, UR20, RZ ;  /* 0x0000001404157c24 */ /* 0x001fe4000f8e02ff */
[----:B------:R-:W-:-:S04]  /*2600*/  IMAD.WIDE.U32 R22, R12, UR20, R22 ;  /* 0x000000140c167c25 */ /* 0x000fc8000f8e0016 */
[----:B------:R-:W-:Y:S01]  /*2610*/  IMAD R19, R12, UR21, R21 ;  /* 0x000000150c137c24 */ /* 0x000fe2000f8e0215 */
[----:B-1----:R-:W-:-:S04]  /*2620*/  LEA R18, P0, R22, UR8, 0x2 ;  /* 0x0000000816127c11 */ /* 0x002fc8000f8010ff */
[----:B------:R-:W-:-:S04]  /*2630*/  IADD3 R19, PT, PT, R19, R23, RZ ;  /* 0x0000001713137210 */ /* 0x000fc80007ffe0ff */
[----:B------:R-:W-:Y:S01]  /*2640*/  LEA.HI.X R19, R22, UR9, R19, 0x2, P0 ;  /* 0x0000000916137c11 */ /* 0x000fe200080f1413 */
[----:B------:R-:W0:Y:S05]  /*2650*/  LDCU UR9, c[0x0][0x390] ;  /* 0x00007200ff0977ac */ /* 0x000e2a0008000800 */
[----:B------:R-:W2:Y:S01]  /*2660*/  LDG.E R19, desc[UR18][R18.64] ;  /* 0x0000001212137981 */ /* 0x000ea2000c1e1900 */
[----:B------:R-:W-:Y:S01]  /*2670*/  USHF.L.U32 UR8, UR4, 0x2, URZ ;  /* 0x0000000204087899 */ /* 0x000fe200080006ff */
[----:B------:R-:W-:Y:S01]  /*2680*/  IADD3 R11, P0, PT, R11, 0x1, RZ ;  /* 0x000000010b0b7810 */ /* 0x000fe20007f1e0ff */
[----:B------:R-:W-:Y:S04]  /*2690*/  BSSY.RECONVERGENT B0, `(.L_x_71) ;  /* 0x0000021000007945 */ /* 0x000fe80003800200 */
[----:B------:R-:W-:-:S05]  /*26a0*/  IMAD.X R20, RZ, RZ, R20, P0 ;  /* 0x000000ffff147224 */ /* 0x000fca00000e0614 */
[----:B------:R-:W-:Y:S01]  /*26b0*/  LOP3.LUT R6, R20, UR21, RZ, 0xfc, !PT ;  /* 0x0000001514067c12 */ /* 0x000fe2000f8efcff */
[----:B0-----:R-:W-:Y:S02]  /*26c0*/  ULEA UR9, UR9, UR8, 0x2 ;  /* 0x0000000809097291 */ /* 0x001fe4000f8e10ff */
[----:B------:R-:W2:Y:S01]  /*26d0*/  LDCU UR14, c[0x3][UR8] ;  /* 0x00c00000080e77ac */ /* 0x000ea20008000800 */
[----:B------:R-:W-:-:S09]  /*26e0*/  ISETP.NE.U32.AND P0, PT, R6, RZ, PT ;  /* 0x000000ff0600720c */ /* 0x000fd20003f05070 */
[----:B------:R-:W0:Y:S01]  /*26f0*/  LDCU UR15, c[0x3][UR9] ;  /* 0x00c00000090f77ac */ /* 0x000e220008000800 */
[C---:B--2---:R-:W-:Y:S01]  /*2700*/  FFMA R10, R19.reuse, UR14, R10 ;  /* 0x0000000e130a7c23 */ /* 0x044fe2000800000a */
[----:B0-----:R-:W-:Y:S02]  /*2710*/  FFMA R9, R19, UR15, R9 ;  /* 0x0000000f13097c23 */ /* 0x001fe40008000009 */
        /* <DEDUP_REMOVED lines=20> */
.L_x_72:
[----:B------:R-:W-:-:S07]  /*2860*/  MOV R6, 0x2880 ;  /* 0x0000288000067802 */ /* 0x000fce0000000f00 */
[----:B------:R-:W-:Y:S05]  /*2870*/  CALL.REL.NOINC `($__internal_1_$__cuda_sm20_rem_u64) ;  /* 0x0000000400707944 */ /* 0x000fea0003c00000 */
[----:B------:R-:W-:Y:S01]  /*2880*/  IMAD.MOV.U32 R20, RZ, RZ, R18 ;  /* 0x000000ffff147224 */ /* 0x000fe200078e0012 */
[----:B------:R-:W-:-:S07]  /*2890*/  MOV R21, R19 ;  /* 0x0000001300157202 */ /* 0x000fce0000000f00 */
.L_x_73:
[----:B------:R-:W-:Y:S05]  /*28a0*/  BSYNC.RECONVERGENT B0 ;  /* 0x0000000000007941 */ /* 0x000fea0003800200 */
.L_x_71:
[----:B------:R-:W0:Y:S01]  /*28b0*/  LDCU.64 UR14, c[0x0][0x3a8] ;  /* 0x00007500ff0e77ac */ /* 0x000e220008000a00 */
[----:B------:R-:W-:Y:S01]  /*28c0*/  MOV R22, R20 ;  /* 0x0000001400167202 */ /* 0x000fe20000000f00 */
[----:B------:R-:W-:Y:S01]  /*28d0*/  IMAD.MOV.U32 R23, RZ, RZ, R21 ;  /* 0x000000ffff177224 */ /* 0x000fe200078e0015 */
[----:B------:R-:W1:Y:S01]  /*28e0*/  LDCU.64 UR20, c[0x0][0x380] ;  /* 0x00007000ff1477ac */ /* 0x000e620008000a00 */
[----:B0-----:R-:W-:Y:S02]  /*28f0*/  IMAD.U32 R19, RZ, RZ, UR15 ;  /* 0x0000000fff137e24 */ /* 0x001fe4000f8e00ff */
[----:B------:R-:W-:Y:S02]  /*2900*/  IMAD R6, R4, UR14, RZ ;  /* 0x0000000e04067c24 */ /* 0x000fe4000f8e02ff */
[----:B------:R-:W-:-:S04]  /*2910*/  IMAD.WIDE.U32 R22, R12, UR14, R22 ;  /* 0x0000000e0c167c25 */ /* 0x000fc8000f8e0016 */
[----:B------:R-:W-:Y:S01]  /*2920*/  IMAD R11, R12, R19, R6 ;  /* 0x000000130c0b7224 */ /* 0x000fe200078e0206 */
[----:B-1----:R-:W-:-:S04]  /*2930*/  LEA R20, P0, R22, UR20, 0x2 ;  /* 0x0000001416147c11 */ /* 0x002fc8000f8010ff */
[----:B------:R-:W-:-:S04]  /*2940*/  IADD3 R11, PT, PT, R11, R23, RZ ;  /* 0x000000170b0b7210 */ /* 0x000fc80007ffe0ff */
        /* <DEDUP_REMOVED lines=8> */
.L_x_67:
[----:B------:R-:W1:Y:S02]  /*29d0*/  LDCU UR8, c[0x0][0x390] ;  /* 0x00007200ff0877ac */ /* 0x000e640008000800 */
[----:B-1----:R-:W-:-:S04]  /*29e0*/  ULOP3.LUT UR8, UR8, 0x1, URZ, 0xc0, !UPT ;  /* 0x0000000108087892 */ /* 0x002fc8000f8ec0ff */
[----:B------:R-:W-:-:S04]  /*29f0*/  UISETP.NE.U32.AND UP0, UPT, UR8, 0x1, UPT ;  /* 0x000000010800788c */ /* 0x000fc8000bf05070 */
[----:B------:R-:W-:-:S09]  /*2a00*/  UISETP.NE.U32.AND.EX UP0, UPT, URZ, URZ, UPT, UP0 ;  /* 0x000000ffff00728c */ /* 0x000fd2000bf05100 */
[----:B------:R-:W-:Y:S05]  /*2a10*/  BRA.U UP0, `(.L_x_27) ;  /* 0x0000000100c47547 */ /* 0x000fea000b800000 */
        /* <DEDUP_REMOVED lines=25> */
.L_x_75:
[----:B------:R-:W-:-:S07]  /*2bb0*/  MOV R6, 0x2bd0 ;  /* 0x00002bd000067802 */ /* 0x000fce0000000f00 */
[----:B0-----:R-:W-:Y:S05]  /*2bc0*/  CALL.REL.NOINC `($__internal_1_$__cuda_sm20_rem_u64) ;  /* 0x00000000009c7944 */ /* 0x001fea0003c00000 */
[----:B------:R-:W-:Y:S01]  /*2bd0*/  MOV R6, R18 ;  /* 0x0000001200067202 */ /* 0x000fe20000000f00 */
[----:B------:R-:W-:-:S07]  /*2be0*/  IMAD.MOV.U32 R7, RZ, RZ, R19 ;  /* 0x000000ffff077224 */ /* 0x000fce00078e0013 */
.L_x_76:
[----:B0-----:R-:W-:Y:S05]  /*2bf0*/  BSYNC.RECONVERGENT B0 ;  /* 0x0000000000007941 */ /* 0x001fea0003800200 */
.L_x_74:
[----:B------:R-:W0:Y:S01]  /*2c00*/  LDCU.64 UR14, c[0x0][0x3a8] ;  /* 0x00007500ff0e77ac */ /* 0x000e220008000a00 */
[----:B------:R-:W-:Y:S01]  /*2c10*/  MOV R5, R7 ;  /* 0x0000000700057202 */ /* 0x000fe20000000f00 */
[----:B------:R-:W1:Y:S01]  /*2c20*/  LDCU.64 UR8, c[0x0][0x380] ;  /* 0x00007000ff0877ac */ /* 0x000e620008000a00 */
[----:B0-----:R-:W-:Y:S01]  /*2c30*/  MOV R19, UR15 ;  /* 0x0000000f00137c02 */ /* 0x001fe20008000f00 */
[----:B------:R-:W-:Y:S02]  /*2c40*/  IMAD R8, R4, UR14, RZ ;  /* 0x0000000e04087c24 */ /* 0x000fe4000f8e02ff */
[----:B------:R-:W-:Y:S02]  /*2c50*/  IMAD.MOV.U32 R4, RZ, RZ, R6 ;  /* 0x000000ffff047224 */ /* 0x000fe400078e0006 */
[C---:B------:R-:W-:Y:S02]  /*2c60*/  IMAD R13, R12.reuse, R19, R8 ;  /* 0x000000130c0d7224 */ /* 0x040fe400078e0208 */
[----:B------:R-:W-:-:S04]  /*2c70*/  IMAD.WIDE.U32 R4, R12, UR14, R4 ;  /* 0x0000000e0c047c25 */ /* 0x000fc8000f8e0004 */
[----:B------:R-:W-:Y:S01]  /*2c80*/  IMAD.IADD R5, R13, 0x1, R5 ;  /* 0x000000010d057824 */ /* 0x000fe200078e0205 */
[----:B-1----:R-:W-:-:S04]  /*2c90*/  LEA R6, P0, R4, UR8, 0x2 ;  /* 0x0000000804067c11 */ /* 0x002fc8000f8010ff */
[----:B------:R-:W-:Y:S01]  /*2ca0*/  LEA.HI.X R7, R4, UR9, R5, 0x2, P0 ;  /* 0x0000000904077c11 */ /* 0x000fe200080f1405 */
[----:B------:R-:W0:Y:S05]  /*2cb0*/  LDCU UR9, c[0x0][0x390] ;  /* 0x00007200ff0977ac */ /* 0x000e2a0008000800 */
[----:B------:R-:W2:Y:S01]  /*2cc0*/  LDG.E R7, desc[UR18][R6.64] ;  /* 0x0000001206077981 */ /* 0x000ea2000c1e1900 */
[----:B------:R-:W-:-:S04]  /*2cd0*/  USHF.L.U32 UR8, UR4, 0x2, URZ ;  /* 0x0000000204087899 */ /* 0x000fc800080006ff */
[----:B0-----:R-:W-:-:S08]  /*2ce0*/  ULEA UR9, UR9, UR8, 0x2 ;  /* 0x0000000809097291 */ /* 0x001fd0000f8e10ff */
[----:B------:R-:W2:Y:S04]  /*2cf0*/  LDCU UR8, c[0x3][UR8] ;  /* 0x00c00000080877ac */ /* 0x000ea80008000800 */
[----:B------:R-:W0:Y:S01]  /*2d00*/  LDCU UR9, c[0x3][UR9] ;  /* 0x00c00000090977ac */ /* 0x000e220008000800 */
[C---:B--2---:R-:W-:Y:S01]  /*2d10*/  FFMA R10, R7.reuse, UR8, R10 ;  /* 0x00000008070a7c23 */ /* 0x044fe2000800000a */
[----:B0-----:R-:W-:-:S07]  /*2d20*/  FFMA R9, R7, UR9, R9 ;  /* 0x0000000907097c23 */ /* 0x001fce0008000009 */
.L_x_27:
[----:B------:R-:W1:Y:S01]  /*2d30*/  LDCU.64 UR20, c[0x0][0x3a0] ;  /* 0x00007400ff1477ac */ /* 0x000e620008000a00 */
[----:B------:R-:W-:Y:S01]  /*2d40*/  MOV R17, RZ ;  /* 0x000000ff00117202 */ /* 0x000fe20000000f00 */
[----:B------:R-:W-:Y:S01]  /*2d50*/  IMAD.MOV.U32 R15, RZ, RZ, RZ ;  /* 0x000000ffff0f7224 */ /* 0x000fe200078e00ff */
[----:B------:R-:W2:Y:S01]  /*2d60*/  LDCU.64 UR8, c[0x0][0x388] ;  /* 0x00007100ff0877ac */ /* 0x000ea20008000a00 */
[----:B-1----:R-:W-:-:S04]  /*2d70*/  IMAD.WIDE.U32 R16, R0, UR20, R16 ;  /* 0x0000001400107c25 */ /* 0x002fc8000f8e0010 */
[----:B------:R-:W-:Y:S02]  /*2d80*/  IMAD R0, R0, UR21, R17 ;  /* 0x0000001500007c24 */ /* 0x000fe4000f8e0211 */
[----:B------:R-:W-:-:S04]  /*2d90*/  IMAD.WIDE.U32 R14, R16, UR14, R14 ;  /* 0x0000000e100e7c25 */ /* 0x000fc8000f8e000e */
[----:B------:R-:W-:Y:S01]  /*2da0*/  IMAD R0, R0, UR14, RZ ;  /* 0x0000000e00007c24 */ /* 0x000fe2000f8e02ff */
[----:B--2---:R-:W-:-:S03]  /*2db0*/  LEA R4, P0, R14, UR8, 0x2 ;  /* 0x000000080e047c11 */ /* 0x004fc6000f8010ff */
[----:B------:R-:W-:Y:S01]  /*2dc0*/  IMAD R5, R16, R19, R0 ;  /* 0x0000001310057224 */ /* 0x000fe200078e0200 */
[----:B------:R-:W-:-:S04]  /*2dd0*/  LEA R6, P1, R2, R4, 0x2 ;  /* 0x0000000402067211 */ /* 0x000fc800078210ff */
[----:B------:R-:W-:-:S04]  /*2de0*/  IADD3 R5, PT, PT, R5, R15, RZ ;  /* 0x0000000f05057210 */ /* 0x000fc80007ffe0ff */
[----:B------:R-:W-:-:S04]  /*2df0*/  LEA.HI.X R5, R14, UR9, R5, 0x2, P0 ;  /* 0x000000090e057c11 */ /* 0x000fc800080f1405 */
[----:B------:R-:W-:Y:S01]  /*2e00*/  LEA.HI.X R7, R2, R5, R3, 0x2, P1 ;  /* 0x0000000502077211 */ /* 0x000fe200008f1403 */
[----:B------:R-:W-:Y:S04]  /*2e10*/  STG.E desc[UR18][R4.64], R10 ;  /* 0x0000000a04007986 */ /* 0x000fe8000c101912 */
[----:B------:R-:W-:Y:S01]  /*2e20*/  STG.E desc[UR18][R6.64], R9 ;  /* 0x0000000906007986 */ /* 0x000fe2000c101912 */
[----:B0-----:R-:W-:Y:S05]  /*2e30*/  EXIT ;  /* 0x000000000000794d */ /* 0x001fea0003800000 */
        .weak           $__internal_1_$__cuda_sm20_rem_u64
        .type           $__internal_1_$__cuda_sm20_rem_u64,@function
        .size           $__internal_1_$__cuda_sm20_rem_u64,(.L_x_105 - $__internal_1_$__cuda_sm20_rem_u64)
$__internal_1_$__cuda_sm20_rem_u64:
[----:B------:R-:W0:Y:S08]  /*2e40*/  I2F.U64.RP R18, UR6 ;  /* 0x0000000600127d12 */ /* 0x000e300008309000 */
[----:B0-----:R-:W0:Y:S02]  /*2e50*/  MUFU.RCP R22, R18 ;  /* 0x0000001200167308 */ /* 0x001e240000001000 */
[----:B0-----:R-:W-:-:S06]  /*2e60*/  VIADD R22, R22, 0x1ffffffe ;  /* 0x1ffffffe16167836 */ /* 0x001fcc0000000000 */
[----:B------:R-:W0:Y:S02]  /*2e70*/  F2I.U64.TRUNC R22, R22 ;  /* 0x0000001600167311 */ /* 0x000e24000020d800 */
[----:B0-----:R-:W-:-:S04]  /*2e80*/  IMAD.WIDE.U32 R24, R22, UR6, RZ ;  /* 0x0000000616187c25 */ /* 0x001fc8000f8e00ff */
[C---:B------:R-:W-:Y:S01]  /*2e90*/  IMAD R21, R22.reuse, UR7, R25 ;  /* 0x0000000716157c24 */ /* 0x040fe2000f8e0219 */
[----:B------:R-:W-:Y:S01]  /*2ea0*/  IADD3 R19, P0, PT, RZ, -R24, RZ ;  /* 0x80000018ff137210 */ /* 0x000fe20007f1e0ff */
[----:B------:R-:W-:Y:S02]  /*2eb0*/  IMAD.MOV.U32 R25, RZ, RZ, R22 ;  /* 0x000000ffff197224 */ /* 0x000fe400078e0016 */
[----:B------:R-:W-:Y:S02]  /*2ec0*/  IMAD R8, R23, UR6, R21 ;  /* 0x0000000617087c24 */ /* 0x000fe4000f8e0215 */
[----:B------:R-:W-:-:S03]  /*2ed0*/  IMAD.HI.U32 R24, R22, R19, RZ ;  /* 0x0000001316187227 */ /* 0x000fc600078e00ff */
[----:B------:R-:W-:-:S05]  /*2ee0*/  IADD3.X R8, PT, PT, RZ, ~R8, RZ, P0, !PT ;  /* 0x80000008ff087210 */ /* 0x000fca00007fe4ff */
        /* <DEDUP_REMOVED lines=11> */
[----:B------:R-:W-:-:S04]  /*2fa0*/  IMAD.HI.U32 R18, R19, R21, RZ ;  /* 0x0000001513127227 */ /* 0x000fc800078e00ff */
[----:B------:R-:W-:-:S04]  /*2fb0*/  IMAD.X R23, RZ, RZ, ~R23, P0 ;  /* 0x000000ffff177224 */ /* 0x000fc800000e0e17 */
[----:B------:R-:W-:-:S04]  /*2fc0*/  IMAD.WIDE.U32 R24, P0, R19, R23, R18 ;  /* 0x0000001713187225 */ /* 0x000fc80007800012 */
[C---:B------:R-:W-:Y:S02]  /*2fd0*/  IMAD R18, R8.reuse, R23, RZ ;  /* 0x0000001708127224 */ /* 0x040fe400078e02ff */
[----:B------:R-:W-:-:S04]  /*2fe0*/  IMAD.HI.U32 R21, P1, R8, R21, R24 ;  /* 0x0000001508157227 */ /* 0x000fc80007820018 */
[----:B------:R-:W-:Y:S01]  /*2ff0*/  IMAD.HI.U32 R23, R8, R23, RZ ;  /* 0x0000001708177227 */ /* 0x000fe200078e00ff */
[----:B------:R-:W-:-:S04]  /*3000*/  IADD3 R18, P2, PT, R18, R21, RZ ;  /* 0x0000001512127210 */ /* 0x000fc80007f5e0ff */
[----:B------:R-:W-:Y:S01]  /*3010*/  IADD3.X R19, PT, PT, R23, R8, RZ, P0, !PT ;  /* 0x0000000817137210 */ /* 0x000fe200007fe4ff */
[----:B------:R-:W-:-:S03]  /*3020*/  IMAD.HI.U32 R22, R18, R11, RZ ;  /* 0x0000000b12167227 */ /* 0x000fc600078e00ff */
[----:B------:R-:W-:Y:S01]  /*3030*/  IADD3.X R19, PT, PT, RZ, RZ, R19, P2, P1 ;  /* 0x000000ffff137210 */ /* 0x000fe200017e2413 */
[----:B------:R-:W-:Y:S02]  /*3040*/  IMAD.MOV.U32 R23, RZ, RZ, RZ ;  /* 0x000000ffff177224 */ /* 0x000fe400078e00ff */
[----:B------:R-:W-:-:S04]  /*3050*/  IMAD.WIDE.U32 R22, R18, R20, R22 ;  /* 0x0000001412167225 */ /* 0x000fc800078e0016 */
[C---:B------:R-:W-:Y:S02]  /*3060*/  IMAD R8, R19.reuse, R20, RZ ;  /* 0x0000001413087224 */ /* 0x040fe400078e02ff */
[----:B------:R-:W-:-:S04]  /*3070*/  IMAD.HI.U32 R21, P0, R19, R11, R22 ;  /* 0x0000000b13157227 */ /* 0x000fc80007800016 */
[----:B------:R-:W-:Y:S01]  /*3080*/  IMAD.HI.U32 R19, R19, R20, RZ ;  /* 0x0000001413137227 */ /* 0x000fe200078e00ff */
[----:B------:R-:W-:-:S04]  /*3090*/  IADD3 R8, P1, PT, R8, R21, RZ ;  /* 0x0000001508087210 */ /* 0x000fc80007f3e0ff */
[----:B------:R-:W-:Y:S01]  /*30a0*/  IADD3.X R18, PT, PT, R19, RZ, RZ, P0, !PT ;  /* 0x000000ff13127210 */ /* 0x000fe200007fe4ff */
[----:B------:R-:W-:-:S04]  /*30b0*/  IMAD.WIDE.U32 R22, R8, UR6, RZ ;  /* 0x0000000608167c25 */ /* 0x000fc8000f8e00ff */
[----:B------:R-:W-:Y:S02]  /*30c0*/  IMAD.X R18, RZ, RZ, R18, P1 ;  /* 0x000000ffff127224 */ /* 0x000fe400008e0612 */
[----:B------:R-:W-:Y:S01]  /*30d0*/  IMAD R19, R8, UR7, R23 ;  /* 0x0000000708137c24 */ /* 0x000fe2000f8e0217 */
[----:B------:R-:W-:Y:S01]  /*30e0*/  IADD3 R8, P1, PT, -R22, R11, RZ ;  /* 0x0000000b16087210 */ /* 0x000fe20007f3e1ff */
[----:B------:R-:W-:Y:S02]  /*30f0*/  HFMA2 R23, -RZ, RZ, 0, 0 ;  /* 0x00000000ff177431 */ /* 0x000fe400000001ff */
[----:B------:R-:W-:Y:S02]  /*3100*/  IMAD.MOV.U32 R22, RZ, RZ, R6 ;  /* 0x000000ffff167224 */ /* 0x000fe400078e0006 */
[----:B------:R-:W-:Y:S01]  /*3110*/  IMAD R19, R18, UR6, R19 ;  /* 0x0000000612137c24 */ /* 0x000fe2000f8e0213 */
[----:B------:R-:W-:-:S04]  /*3120*/  ISETP.GE.U32.AND P0, PT, R8, UR6, PT ;  /* 0x0000000608007c0c */ /* 0x000fc8000bf06070 */
        /* <DEDUP_REMOVED lines=8> */
[----:B------:R-:W-:Y:S02]  /*31b0*/  ISETP.NE.U32.AND P1, PT, RZ, UR6, PT ;  /* 0x00000006ff007c0c */ /* 0x000fe4000bf25070 */
[C---:B------:R-:W-:Y:S02]  /*31c0*/  ISETP.GE.U32.AND.EX P0, PT, R19.reuse, UR7, PT, P0 ;  /* 0x0000000713007c0c */ /* 0x040fe4000bf06100 */
[----:B------:R-:W-:Y:S02]  /*31d0*/  IADD3.X R8, PT, PT, R19, ~UR7, RZ, P2, !PT ;  /* 0x8000000713087c10 */ /* 0x000fe400097fe4ff */
[----:B------:R-:W-:-:S02]  /*31e0*/  ISETP.NE.AND.EX P1, PT, RZ, UR7, PT, P1 ;  /* 0x00000007ff007c0c */ /* 0x000fc4000bf25310 */
[----:B------:R-:W-:Y:S02]  /*31f0*/  SEL R18, R18, R21, P0 ;  /* 0x0000001512127207 */ /* 0x000fe40000000000 */
[----:B------:R-:W-:Y:S02]  /*3200*/  SEL R8, R8, R19, P0 ;  /* 0x0000001308087207 */ /* 0x000fe40000000000 */
[----:B------:R-:W-:Y:S02]  /*3210*/  SEL R18, R18, 0xffffffff, P1 ;  /* 0xffffffff12127807 */ /* 0x000fe40000800000 */
[----:B------:R-:W-:Y:S01]  /*3220*/  SEL R19, R8, 0xffffffff, P1 ;  /* 0xffffffff08137807 */ /* 0x000fe20000800000 */
[----:B------:R-:W-:Y:S06]  /*3230*/  RET.REL.NODEC R22 `(_Z10col_kernelPfS_mmmm) ;  /* 0xffffffcc16707950 */ /* 0x000fec0003c3ffff */
.L_x_77:
        /* <DEDUP_REMOVED lines=12> */
.L_x_105:


//--------------------- .text._Z10row_kernelPfS_mmmm --------------------------
	.section	.text._Z10row_kernelPfS_mmmm,"ax",@progbits
	.align	128
        .global         _Z10row_kernelPfS_mmmm
        .type           _Z10row_kernelPfS_mmmm,@function
        .size           _Z10row_kernelPfS_mmmm,(.L_x_106 - _Z10row_kernelPfS_mmmm)
        .other          _Z10row_kernelPfS_mmmm,@"STO_CUDA_ENTRY STV_DEFAULT"
_Z10row_kernelPfS_mmmm:
.text._Z10row_kernelPfS_mmmm:
        /* <DEDUP_REMOVED lines=9> */
[----:B--2---:R-:W-:-:S02]  /*0090*/  USHF.R.U64 UR22, UR8, 0x1, UR9 ;  /* 0x0000000108167899 */ /* 0x004fc40008001209 */
[----:B------:R-:W-:-:S05]  /*00a0*/  USHF.R.U32.HI UR23, URZ, 0x1, UR9 ;  /* 0x00000001ff177899 */ /* 0x000fca0008011609 */
[----:B------:R-:W0:Y:S08]  /*00b0*/  LDC R8, c[0x0][0x364] ;  /* 0x0000d900ff087b82 */ /* 0x000e300000000800 */
[----:B------:R-:W3:Y:S08]  /*00c0*/  S2UR UR5, SR_CTAID.Z ;  /* 0x00000000000579c3 */ /* 0x000ef00000002700 */
[----:B------:R-:W1:Y:S01]  /*00d0*/  S2UR UR4, SR_CTAID.X ;  /* 0x00000000000479c3 */ /* 0x000e620000002500 */
[----:B0-----:R-:W-:-:S05]  /*00e0*/  IMAD R8, R8, UR6, R7 ;  /* 0x0000000608087c24 */ /* 0x001fca000f8e0207 */
[----:B------:R-:W-:Y:S01]  /*00f0*/  ISETP.GE.U32.AND P2, PT, R8, UR10, PT ;  /* 0x0000000a08007c0c */ /* 0x000fe2000bf46070 */
[----:B---3--:R-:W-:-:S03]  /*0100*/  IMAD R5, R5, UR5, R0 ;  /* 0x0000000505057c24 */ /* 0x008fc6000f8e0200 */
[----:B------:R-:W-:Y:S02]  /*0110*/  ISETP.GE.U32.AND.EX P2, PT, RZ, UR11, PT, P2 ;  /* 0x0000000bff007c0c */ /* 0x000fe4000bf46120 */
[----:B------:R-:W-:Y:S02]  /*0120*/  MOV R0, UR23 ;  /* 0x0000001700007c02 */ /* 0x000fe40008000f00 */
[----:B----4-:R-:W-:Y:S01]  /*0130*/  ISETP.GE.U32.AND P1, PT, R5, UR12, PT ;  /* 0x0000000c05007c0c */ /* 0x010fe2000bf26070 */
[----:B-1----:R-:W-:-:S03]  /*0140*/  IMAD R6, R6, UR4, R3 ;  /* 0x0000000406067c24 */ /* 0x002fc6000f8e0203 */
        /* <DEDUP_REMOVED lines=32> */
.L_x_92:
        /* <DEDUP_REMOVED lines=12> */
[----:B------:R-:W-:-:S06]  /*0410*/  IMAD.HI.U32 R11, R11, R13, R10 ;  /* 0x0000000d0b0b7227 */ /* 0x000fcc00078e000a */
[----:B------:R-:W-:-:S05]  /*0420*/  IMAD.HI.U32 R11, R11, R4, RZ ;  /* 0x000000040b0b7227 */ /* 0x000fca00078e00ff */
[----:B------:R-:W-:-:S05]  /*0430*/  IADD3 R11, PT, PT, -R11, RZ, RZ ;  /* 0x000000ff0b0b7210 */ /* 0x000fca0007ffe1ff */
[----:B------:R-:W-:Y:S02]  /*0440*/  IMAD R2, R11, UR27, R4 ;  /* 0x0000001b0b027c24 */ /* 0x000fe4000f8e0204 */
[----:B------:R-:W-:-:S03]  /*0450*/  HFMA2 R11, -RZ, RZ, 0, 0 ;  /* 0x00000000ff0b7431 */ /* 0x000fc600000001ff */
[----:B------:R-:W-:-:S13]  /*0460*/  ISETP.GE.U32.AND P0, PT, R2, UR27, PT ;  /* 0x0000001b02007c0c */ /* 0x000fda000bf06070 */
[----:B------:R-:W-:-:S05]  /*0470*/  @P0 VIADD R2, R2, -UR27 ;  /* 0x8000001b02020c36 */ /* 0x000fca0008000000 */
[----:B------:R-:W-:-:S13]  /*0480*/  ISETP.GE.U32.AND P0, PT, R2, UR27, PT ;  /* 0x0000001b02007c0c */ /* 0x000fda000bf06070 */
[----:B------:R-:W-:Y:S02]  /*0490*/  @P0 IADD3 R2, PT, PT, R2, -UR27, RZ ;  /* 0x8000001b02020c10 */ /* 0x000fe4000fffe0ff */
[----:B------:R-:W-:-:S05]  /*04a0*/  @!P1 LOP3.LUT R2, RZ, UR27, RZ, 0x33, !PT ;  /* 0x0000001bff029c12 */ /* 0x000fca000f8e33ff */
[----:B------:R-:W-:Y:S01]  /*04b0*/  IMAD.MOV.U32 R10, RZ, RZ, R2 ;  /* 0x000000ffff0a7224 */ /* 0x000fe200078e0002 */
[----:B------:R-:W-:Y:S06]  /*04c0*/  BRA `(.L_x_82) ;  /* 0x0000000000187947 */ /* 0x000fec0003800000 */
.L_x_81:
[----:B------:R-:W-:Y:S01]  /*04d0*/  IMAD.MOV.U32 R2, RZ, RZ, R4 ;  /* 0x000000ffff027224 */ /* 0x000fe200078e0004 */
[----:B------:R-:W-:Y:S02]  /*04e0*/  MOV R0, R3 ;  /* 0x0000000300007202 */ /* 0x000fe40000000f00 */
[----:B------:R-:W-:-:S07]  /*04f0*/  MOV R10, 0x510 ;  /* 0x00000510000a7802 */ /* 0x000fce0000000f00 */
[----:B0--34-:R-:W-:Y:S05]  /*0500*/  CALL.REL.NOINC `($__internal_2_$__cuda_sm20_rem_u64) ;  /* 0x0000001400a07944 */ /* 0x019fea0003c00000 */
[----:B------:R-:W-:Y:S01]  /*0510*/  IMAD.MOV.U32 R10, RZ, RZ, R12 ;  /* 0x000000ffff0a7224 */ /* 0x000fe200078e000c */
[----:B------:R-:W-:-:S07]  /*0520*/  MOV R11, R13 ;  /* 0x0000000d000b7202 */ /* 0x000fce0000000f00 */
.L_x_82:
[----:B0---4-:R-:W-:Y:S05]  /*0530*/  BSYNC.RECONVERGENT B0 ;  /* 0x0000000000007941 */ /* 0x011fea0003800200 */
.L_x_80:
[----:B------:R-:W-:-:S04]  /*0540*/  IMAD.WIDE.U32 R10, R5, UR8, R10 ;  /* 0x00000008050a7c25 */ /* 0x000fc8000f8e000a */
[----:B------:R-:W-:Y:S02]  /*0550*/  HFMA2 R13, -RZ, RZ, 0, 0 ;  /* 0x00000000ff0d7431 */ /* 0x000fe400000001ff */
[----:B------:R-:W-:Y:S02]  /*0560*/  IMAD R0, R5, UR9, R11 ;  /* 0x0000000905007c24 */ /* 0x000fe4000f8e020b */
[----:B------:R-:W-:Y:S02]  /*0570*/  IMAD.MOV.U32 R12, RZ, RZ, R8 ;  /* 0x000000ffff0c7224 */ /* 0x000fe400078e0008 */
[----:B------:R-:W-:Y:S02]  /*0580*/  IMAD R11, R0, UR10, RZ ;  /* 0x0000000a000b7c24 */ /* 0x000fe4000f8e02ff */
[----:B------:R-:W-:-:S04]  /*0590*/  IMAD.WIDE.U32 R12, R10, UR10, R12 ;  /* 0x0000000a0a0c7c25 */ /* 0x000fc8000f8e000c */
[----:B------:R-:W-:Y:S01]  /*05a0*/  IMAD R11, R10, UR11, R11 ;  /* 0x0000000b0a0b7c24 */ /* 0x000fe2000f8e020b */
[----:B------:R-:W-:-:S03]  /*05b0*/  LEA R10, P0, R12, UR24, 0x2 ;  /* 0x000000180c0a7c11 */ /* 0x000fc6000f8010ff */
[----:B------:R-:W-:-:S05]  /*05c0*/  IMAD.IADD R11, R13, 0x1, R11 ;  /* 0x000000010d0b7824 */ /* 0x000fca00078e020b */
        /* <DEDUP_REMOVED lines=32> */
.L_x_84:
[----:B------:R-:W-:Y:S02]  /*07d0*/  MOV R0, R12 ;  /* 0x0000000c00007202 */ /* 0x000fe40000000f00 */
[----:B------:R-:W-:-:S07]  /*07e0*/  MOV R10, 0x800 ;  /* 0x00000800000a7802 */ /* 0x000fce0000000f00 */
[----:B------:R-:W-:Y:S05]  /*07f0*/  CALL.REL.NOINC `($__internal_2_$__cuda_sm20_rem_u64) ;  /* 0x0000001000e47944 */ /* 0x000fea0003c00000 */
[----:B------:R-:W-:Y:S01]  /*0800*/  IMAD.MOV.U32 R10, RZ, RZ, R12 ;  /* 0x000000ffff0a7224 */ /* 0x000fe200078e000c */
[----:B------:R-:W-:-:S07]  /*0810*/  MOV R11, R13 ;  /* 0x0000000d000b7202 */ /* 0x000fce0000000f00 */
.L_x_85:
[----:B------:R-:W-:Y:S05]  /*0820*/  BSYNC.RECONVERGENT B0 ;  /* 0x0000000000007941 */ /* 0x000fea0003800200 */
.L_x_83:
        /* <DEDUP_REMOVED lines=40> */
.L_x_87:
[----:B------:R-:W-:Y:S02]  /*0ab0*/  MOV R0, R12 ;  /* 0x0000000c00007202 */ /* 0x000fe40000000f00 */
[----:B------:R-:W-:-:S07]  /*0ac0*/  MOV R10, 0xae0 ;  /* 0x00000ae0000a7802 */ /* 0x000fce0000000f00 */
[----:B------:R-:W-:Y:S05]  /*0ad0*/  CALL.REL.NOINC `($__internal_2_$__cuda_sm20_rem_u64) ;  /* 0x00000010002c7944 */ /* 0x000fea0003c00000 */
[----:B------:R-:W-:Y:S01]  /*0ae0*/  IMAD.MOV.U32 R10, RZ, RZ, R12 ;  /* 0x000000ffff0a7224 */ /* 0x000fe200078e000c */
[----:B------:R-:W-:-:S07]  /*0af0*/  MOV R11, R13 ;  /* 0x0000000d000b7202 */ /* 0x000fce0000000f00 */
.L_x_88:
[----:B------:R-:W-:Y:S05]  /*0b00*/  BSYNC.RECONVERGENT B0 ;  /* 0x0000000000007941 */ /* 0x000fea0003800200 */
.L_x_86:
        /* <DEDUP_REMOVED lines=40> */
.L_x_90:
[----:B------:R-:W-:Y:S02]  /*0d90*/  MOV R0, R12 ;  /* 0x0000000c00007202 */ /* 0x000fe40000000f00 */
[----:B------:R-:W-:-:S07]  /*0da0*/  MOV R10, 0xdc0 ;  /* 0x00000dc0000a7802 */ /* 0x000fce0000000f00 */
[----:B------:R-:W-:Y:S05]  /*0db0*/  CALL.REL.NOINC `($__internal_2_$__cuda_sm20_rem_u64) ;  /* 0x0000000c00747944 */ /* 0x000fea0003c00000 */
[----:B------:R-:W-:Y:S01]  /*0dc0*/  IMAD.MOV.U32 R10, RZ, RZ, R12 ;  /* 0x000000ffff0a7224 */ /* 0x000fe200078e000c */
[----:B------:R-:W-:-:S07]  /*0dd0*/  MOV R11, R13 ;  /* 0x0000000d000b7202 */ /* 0x000fce0000000f00 */
.L_x_91:
[----:B------:R-:W-:Y:S05]  /*0de0*/  BSYNC.RECONVERGENT B0 ;  /* 0x0000000000007941 */ /* 0x000fea0003800200 */
.L_x_89:
[----:B------:R-:W-:Y:S01]  /*0df0*/  IMAD.WIDE.U32 R10, R5, UR8, R10 ;  /* 0x00000008050a7c25 */ /* 0x000fe2000f8e000a */
[----:B------:R-:W-:-:S03]  /*0e00*/  MOV R12, R8 ;  /* 0x00000008000c7202 */ /* 0x000fc60000000f00 */
[----:B------:R-:W-:-:S04]  /*0e10*/  IMAD R13, R5, UR9, RZ ;  /* 0x00000009050d7c24 */ /* 0x000fc8000f8e02ff */
        /* <DEDUP_REMOVED lines=21> */
.L_x_79:
        /* <DEDUP_REMOVED lines=11> */
[----:B------:R-:W-:-:S04]  /*1020*/  LOP3.LUT R10, R0, UR9, RZ, 0xfc, !PT ;  /* 0x00000009000a7c12 */ /* 0x000fc8000f8efcff */
        /* <DEDUP_REMOVED lines=18> */
[----:B------:R-:W-:Y:S02]  /*1150*/  @P0 IADD3 R10, PT, PT, R10, -UR8, RZ ;  /* 0x800000080a0a0c10 */ /* 0x000fe4000fffe0ff */
[----:B------:R-:W-:Y:S01]  /*1160*/  @!P1 LOP3.LUT R10, RZ, UR8, RZ, 0x33, !PT ;  /* 0x00000008ff0a9c12 */ /* 0x000fe2000f8e33ff */
[----:B------:R-:W-:Y:S06]  /*1170*/  BRA `(.L_x_96) ;  /* 0x0000000000107947 */ /* 0x000fec0003800000 */
.L_x_95:
[----:B------:R-:W-:-:S07]  /*1180*/  MOV R10, 0x11a0 ;  /* 0x000011a0000a7802 */ /* 0x000fce0000000f00 */
[----:B0-----:R-:W-:Y:S05]  /*1190*/  CALL.REL.NOINC `($__internal_2_$__cuda_sm20_rem_u64) ;  /* 0x00000008007c7944 */ /* 0x001fea0003c00000 */
[----:B------:R-:W-:Y:S01]  /*11a0*/  MOV R10, R12 ;  /* 0x0000000c000a7202 */ /* 0x000fe20000000f00 */
[----:B------:R-:W-:-:S07]  /*11b0*/  IMAD.MOV.U32 R11, RZ, RZ, R13 ;  /* 0x000000ffff0b7224 */ /* 0x000fce00078e000d */
.L_x_96:
[----:B0-----:R-:W-:Y:S05]  /*11c0*/  BSYNC.RECONVERGENT B0 ;  /* 0x0000000000007941 */ /* 0x001fea0003800200 */
.L_x_94:
[----:B------:R-:W0:Y:S01]  /*11d0*/  LDCU.128 UR24, c[0x0][0x3a0] ;  /* 0x00007400ff1877ac */ /* 0x000e220008000c00 */
[----:B------:R-:W-:Y:S01]  /*11e0*/  MOV R12, R10 ;  /* 0x0000000a000c7202 */ /* 0x000fe20000000f00 */
[----:B------:R-:W-:Y:S01]  /*11f0*/  IMAD.MOV.U32 R13, RZ, RZ, R11 ;  /* 0x000000ffff0d7224 */ /* 0x000fe200078e000b */
[----:B------:R-:W1:Y:S01]  /*1200*/  LDCU.64 UR8, c[0x0][0x380] ;  /* 0x00007000ff0877ac */ /* 0x000e620008000a00 */
[----:B------:R-:W-:Y:S01]  /*1210*/  IMAD.MOV.U32 R11, RZ, RZ, RZ ;  /* 0x000000ffff0b7224 */ /* 0x000fe200078e00ff */
[----:B------:R-:W2:Y:S01]  /*1220*/  LDCU UR13, c[0x0][0x390] ;  /* 0x00007200ff0d77ac */ /* 0x000ea20008000800 */
[----:B0-----:R-:W-:-:S04]  /*1230*/  IMAD.WIDE.U32 R12, R5, UR24, R12 ;  /* 0x00000018050c7c25 */ /* 0x001fc8000f8e000c */
[----:B------:R-:W-:-:S04]  /*1240*/  IMAD R10, R5, UR25, R13 ;  /* 0x00000019050a7c24 */ /* 0x000fc8000f8e020d */
[----:B------:R-:W-:Y:S01]  /*1250*/  IMAD R13, R10, UR26, RZ ;  /* 0x0000001a0a0d7c24 */ /* 0x000fe2000f8e02ff */
[----:B------:R-:W-:-:S03]  /*1260*/  MOV R10, R8 ;  /* 0x00000008000a7202 */ /* 0x000fc60000000f00 */
[C---:B------:R-:W-:Y:S02]  /*1270*/  IMAD R13, R12.reuse, UR27, R13 ;  /* 0x0000001b0c0d7c24 */ /* 0x040fe4000f8e020d */
[----:B------:R-:W-:-:S03]  /*1280*/  IMAD.WIDE.U32 R10, R12, UR26, R10 ;  /* 0x0000001a0c0a7c25 */ /* 0x000fc6000f8e000a */
[----:B-1----:R-:W-:Y:S02]  /*1290*/  LEA R12, P0, R10, UR8, 0x2 ;  /* 0x000000080a0c7c11 */ /* 0x002fe4000f8010ff */
[----:B------:R-:W-:-:S04]  /*12a0*/  IADD3 R11, PT, PT, R11, R13, RZ ;  /* 0x0000000d0b0b7210 */ /* 0x000fc80007ffe0ff */
[----:B------:R-:W-:-:S05]  /*12b0*/  LEA.HI.X R13, R10, UR9, R11, 0x2, P0 ;  /* 0x000000090a0d7c11 */ /* 0x000fca00080f140b */
[----:B------:R-:W3:Y:S01]  /*12c0*/  LDG.E R12, desc[UR18][R12.64] ;  /* 0x000000120c0c7981 */ /* 0x000ee2000c1e1900 */
[----:B------:R-:W-:Y:S01]  /*12d0*/  USHF.L.U32 UR12, UR4, 0x2, URZ ;  /* 0x00000002040c7899 */ /* 0x000fe200080006ff */
[----:B------:R-:W-:Y:S01]  /*12e0*/  IADD3 R2, P0, PT, R2, 0x1, RZ ;  /* 0x0000000102027810 */ /* 0x000fe20007f1e0ff */
[----:B------:R-:W-:Y:S02]  /*12f0*/  BSSY.RECONVERGENT B0, `(.L_x_97) ;  /* 0x0000022000007945 */ /* 0x000fe40003800200 */
[----:B--2---:R-:W-:Y:S02]  /*1300*/  ULEA UR13, UR13, UR12, 0x2 ;  /* 0x0000000c0d0d7291 */ /* 0x004fe4000f8e10ff */
[----:B------:R-:W-:-:S05]  /*1310*/  IMAD.X R10, RZ, RZ, R0, P0 ;  /* 0x000000ffff0a7224 */ /* 0x000fca00000e0600 */
[----:B------:R-:W-:Y:S01]  /*1320*/  LOP3.LUT R0, R10, UR25, RZ, 0xfc, !PT ;  /* 0x000000190a007c12 */ /* 0x000fe2000f8efcff */
[----:B------:R-:W3:Y:S03]  /*1330*/  LDCU UR8, c[0x3][UR12] ;  /* 0x00c000000c0877ac */ /* 0x000ee60008000800 */
[----:B------:R-:W-:Y:S01]  /*1340*/  ISETP.NE.U32.AND P0, PT, R0, RZ, PT ;  /* 0x000000ff0000720c */ /* 0x000fe20003f05070 */
[----:B------:R-:W0:Y:S01]  /*1350*/  LDCU UR9, c[0x3][UR13] ;  /* 0x00c000000d0977ac */ /* 0x000e220008000800 */
[C---:B---3--:R-:W-:Y:S01]  /*1360*/  FFMA R9, R12.reuse, UR8, R9 ;  /* 0x000000080c097c23 */ /* 0x048fe20008000009 */
[----:B0-----:R-:W-:-:S10]  /*1370*/  FFMA R7, R12, UR9, R7 ;  /* 0x000000090c077c23 */ /* 0x001fd40008000007 */
        /* <DEDUP_REMOVED lines=20> */
.L_x_98:
[----:B------:R-:W-:Y:S01]  /*14c0*/  IMAD.MOV.U32 R0, RZ, RZ, R10 ;  /* 0x000000ffff007224 */ /* 0x000fe200078e000a */
[----:B------:R-:W-:-:S07]  /*14d0*/  MOV R10, 0x14f0 ;  /* 0x000014f0000a7802 */ /* 0x000fce0000000f00 */
[----:B------:R-:W-:Y:S05]  /*14e0*/  CALL.REL.NOINC `($__internal_2_$__cuda_sm20_rem_u64) ;  /* 0x0000000400a87944 */ /* 0x000fea0003c00000 */
[----:B------:R-:W-:Y:S01]  /*14f0*/  MOV R10, R12 ;  /* 0x0000000c000a7202 */ /* 0x000fe20000000f00 */
[----:B------:R-:W-:-:S07]  /*1500*/  IMAD.MOV.U32 R11, RZ, RZ, R13 ;  /* 0x000000ffff0b7224 */ /* 0x000fce00078e000d */
.L_x_99:
[----:B------:R-:W-:Y:S05]  /*1510*/  BSYNC.RECONVERGENT B0 ;  /* 0x0000000000007941 */ /* 0x000fea0003800200 */
.L_x_97:
[----:B------:R-:W0:Y:S01]  /*1520*/  LDCU.128 UR8, c[0x0][0x3a0] ;  /* 0x00007400ff0877ac */ /* 0x000e220008000c00 */
[----:B------:R-:W-:Y:S01]  /*1530*/  IMAD.MOV.U32 R12, RZ, RZ, R8 ;  /* 0x000000ffff0c7224 */ /* 0x000fe200078e0008 */
[----:B------:R-:W1:Y:S01]  /*1540*/  LDCU.64 UR14, c[0x0][0x380] ;  /* 0x00007000ff0e77ac */ /* 0x000e620008000a00 */
[----:B0-----:R-:W-:-:S04]  /*1550*/  IMAD.WIDE.U32 R10, R5, UR8, R10 ;  /* 0x00000008050a7c25 */ /* 0x001fc8000f8e000a */
[----:B------:R-:W-:-:S05]  /*1560*/  IMAD R13, R5, UR9, RZ ;  /* 0x00000009050d7c24 */ /* 0x000fca000f8e02ff */
[----:B------:R-:W-:Y:S01]  /*1570*/  IADD3 R0, PT, PT, R13, R11, RZ ;  /* 0x0000000b0d007210 */ /* 0x000fe20007ffe0ff */
[----:B------:R-:W-:-:S04]  /*1580*/  HFMA2 R13, -RZ, RZ, 0, 0 ;  /* 0x00000000ff0d7431 */ /* 0x000fc800000001ff */
[----:B------:R-:W-:-:S04]  /*1590*/  IMAD R11, R0, UR10, RZ ;  /* 0x0000000a000b7c24 */ /* 0x000fc8000f8e02ff */
[C---:B------:R-:W-:Y:S02]  /*15a0*/  IMAD R11, R10.reuse, UR11, R11 ;  /* 0x0000000b0a0b7c24 */ /* 0x040fe4000f8e020b */
[----:B------:R-:W-:-:S04]  /*15b0*/  IMAD.WIDE.U32 R12, R10, UR10, R12 ;  /* 0x0000000a0a0c7c25 */ /* 0x000fc8000f8e000c */
[----:B------:R-:W-:Y:S01]  /*15c0*/  IMAD.IADD R11, R13, 0x1, R11 ;  /* 0x000000010d0b7824 */ /* 0x000fe200078e020b */
[----:B-1----:R-:W-:-:S04]  /*15d0*/  LEA R10, P0, R12, UR14, 0x2 ;  /* 0x0000000e0c0a7c11 */ /* 0x002fc8000f8010ff */
        /* <DEDUP_REMOVED lines=8> */
.L_x_93:
        /* <DEDUP_REMOVED lines=8> */
[----:B------:R-:W-:-:S04]  /*16e0*/  LOP3.LUT R2, R0, UR9, RZ, 0xfc, !PT ;  /* 0x0000000900027c12 */ /* 0x000fc8000f8efcff */
        /* <DEDUP_REMOVED lines=21> */
.L_x_101:
[----:B------:R-:W-:Y:S01]  /*1840*/  IMAD.MOV.U32 R2, RZ, RZ, R11 ;  /* 0x000000ffff027224 */ /* 0x000fe200078e000b */
[----:B------:R-:W-:-:S07]  /*1850*/  MOV R10, 0x1870 ;  /* 0x00001870000a7802 */ /* 0x000fce0000000f00 */
[----:B0-----:R-:W-:Y:S05]  /*1860*/  CALL.REL.NOINC `($__internal_2_$__cuda_sm20_rem_u64) ;  /* 0x0000000000c87944 */ /* 0x001fea0003c00000 */
[----:B------:R-:W-:Y:S01]  /*1870*/  MOV R2, R12 ;  /* 0x0000000c00027202 */ /* 0x000fe20000000f00 */
[----:B------:R-:W-:-:S07]  /*1880*/  IMAD.MOV.U32 R3, RZ, RZ, R13 ;  /* 0x000000ffff037224 */ /* 0x000fce00078e000d */
.L_x_102:
[----:B0-----:R-:W-:Y:S05]  /*1890*/  BSYNC.RECONVERGENT B0 ;  /* 0x0000000000007941 */ /* 0x001fea0003800200 */
.L_x_100:
        /* <DEDUP_REMOVED lines=21> */
.L_x_78:
[C---:B------:R-:W-:Y:S01]  /*19f0*/  IMAD.WIDE.U32 R2, R5.reuse, UR8, RZ ;  /* 0x0000000805027c25 */ /* 0x040fe2000f8e00ff */
[----:B------:R-:W-:Y:S01]  /*1a00*/  MOV R10, R8 ;  /* 0x00000008000a7202 */ /* 0x000fe20000000f00 */
[----:B------:R-:W1:Y:S01]  /*1a10*/  LDCU.64 UR12, c[0x0][0x388] ;  /* 0x00007100ff0c77ac */ /* 0x000e620008000a00 */
[----:B------:R-:W-:Y:S01]  /*1a20*/  MOV R11, RZ ;  /* 0x000000ff000b7202 */ /* 0x000fe20000000f00 */
[----:B------:R-:W-:Y:S01]  /*1a30*/  IMAD R5, R5, UR9, R3 ;  /* 0x0000000905057c24 */ /* 0x000fe2000f8e0203 */
[----:B------:R-:W-:-:S03]  /*1a40*/  IADD3 R13, P0, PT, R6, UR22, RZ ;  /* 0x00000016060d7c10 */ /* 0x000fc6000ff1e0ff */
[----:B------:R-:W-:Y:S02]  /*1a50*/  IMAD R3, R5, UR10, RZ ;  /* 0x0000000a05037c24 */ /* 0x000fe4000f8e02ff */
[----:B------:R-:W-:-:S04]  /*1a60*/  IMAD.WIDE.U32 R4, R6, UR10, R10 ;  /* 0x0000000a06047c25 */ /* 0x000fc8000f8e000a */
[----:B------:R-:W-:-:S04]  /*1a70*/  IMAD.WIDE.U32 R10, R2, UR10, R10 ;  /* 0x0000000a020a7c25 */ /* 0x000fc8000f8e000a */
[----:B------:R-:W-:Y:S02]  /*1a80*/  IMAD R15, R2, UR11, R3 ;  /* 0x0000000b020f7c24 */ /* 0x000fe4000f8e0203 */
[----:B------:R-:W-:Y:S02]  /*1a90*/  IMAD.X R0, RZ, RZ, UR23, P0 ;  /* 0x00000017ff007e24 */ /* 0x000fe400080e06ff */
[----:B------:R-:W-:Y:S01]  /*1aa0*/  IMAD R5, R6, UR11, R5 ;  /* 0x0000000b06057c24 */ /* 0x000fe2000f8e0205 */
[----:B------:R-:W-:Y:S01]  /*1ab0*/  IADD3 R11, PT, PT, R15, R11, RZ ;  /* 0x0000000b0f0b7210 */ /* 0x000fe20007ffe0ff */
[----:B------:R-:W-:Y:S02]  /*1ac0*/  IMAD R0, R0, UR10, RZ ;  /* 0x0000000a00007c24 */ /* 0x000fe4000f8e02ff */
[----:B------:R-:W-:-:S04]  /*1ad0*/  IMAD.WIDE.U32 R2, R2, UR10, R4 ;  /* 0x0000000a02027c25 */ /* 0x000fc8000f8e0004 */
[C---:B------:R-:W-:Y:S02]  /*1ae0*/  IMAD R17, R13.reuse, UR11, R0 ;  /* 0x0000000b0d117c24 */ /* 0x040fe4000f8e0200 */
[----:B------:R-:W-:Y:S01]  /*1af0*/  IMAD.WIDE.U32 R4, R13, UR10, R10 ;  /* 0x0000000a0d047c25 */ /* 0x000fe2000f8e000a */
[----:B------:R-:W-:Y:S02]  /*1b00*/  IADD3 R11, PT, PT, R3, R15, RZ ;  /* 0x0000000f030b7210 */ /* 0x000fe40007ffe0ff */
[----:B-1----:R-:W-:Y:S01]  /*1b10*/  LEA R10, P0, R2, UR12, 0x2 ;  /* 0x0000000c020a7c11 */ /* 0x002fe2000f8010ff */
[----:B------:R-:W-:Y:S01]  /*1b20*/  IMAD.IADD R3, R5, 0x1, R17 ;  /* 0x0000000105037824 */ /* 0x000fe200078e0211 */
[----:B------:R-:W-:Y:S02]  /*1b30*/  LEA R12, P1, R4, UR12, 0x2 ;  /* 0x0000000c040c7c11 */ /* 0x000fe4000f8210ff */
[----:B------:R-:W-:Y:S02]  /*1b40*/  LEA.HI.X R11, R2, UR13, R11, 0x2, P0 ;  /* 0x0000000d020b7c11 */ /* 0x000fe400080f140b */
[----:B------:R-:W-:-:S03]  /*1b50*/  LEA.HI.X R13, R4, UR13, R3, 0x2, P1 ;  /* 0x0000000d040d7c11 */ /* 0x000fc600088f1403 */
[----:B------:R-:W-:Y:S04]  /*1b60*/  STG.E desc[UR18][R10.64], R9 ;  /* 0x000000090a007986 */ /* 0x000fe8000c101912 */
[----:B------:R-:W-:Y:S01]  /*1b70*/  STG.E desc[UR18][R12.64], R7 ;  /* 0x000000070c007986 */ /* 0x000fe2000c101912 */
[----:B0-----:R-:W-:Y:S05]  /*1b80*/  EXIT ;  /* 0x000000000000794d */ /* 0x001fea0003800000 */
        .weak           $__internal_2_$__cuda_sm20_rem_u64
        .type           $__internal_2_$__cuda_sm20_rem_u64,@function
        .size           $__internal_2_$__cuda_sm20_rem_u64,(.L_x_106 - $__internal_2_$__cuda_sm20_rem_u64)
$__internal_2_$__cuda_sm20_rem_u64:
        /* <DEDUP_REMOVED lines=62> */
[----:B------:R-:W-:Y:S06]  /*1f70*/  RET.REL.NODEC R10 `(_Z10row_kernelPfS_mmmm) ;  /* 0xffffffe00a207950 */ /* 0x000fec0003c3ffff */
.L_x_103:
        /* <DEDUP_REMOVED lines=16> */
.L_x_106:


//--------------------- .nv.shared.reserved.0     --------------------------
	.section	.nv.shared.reserved.0,"aw",@nobits
	.weak		__nv_reservedSMEM_offset_0_alias
	.size		__nv_reservedSMEM_offset_0_alias, 0, 64
	.other		__nv_reservedSMEM_offset_0_alias,@"STO_CUDA_RESERVED_SHARED STV_DEFAULT"
__nv_reservedSMEM_offset_0_alias:
	.zero		0
	.zero		64


//--------------------- .nv.constant0._Z10map_kernelPfS_mmm --------------------------
	.section	.nv.constant0._Z10map_kernelPfS_mmm,"a",@progbits
	.sectionflags	@""
	.align	4
.nv.constant0._Z10map_kernelPfS_mmm:
	.zero		936


//--------------------- .nv.constant0._Z12depth_kernelPfS_mmmm --------------------------
	.section	.nv.constant0._Z12depth_kernelPfS_mmmm,"a",@progbits
	.sectionflags	@""
	.align	4
.nv.constant0._Z12depth_kernelPfS_mmmm:
	.zero		944


//--------------------- .nv.constant0._Z10col_kernelPfS_mmmm --------------------------
	.section	.nv.constant0._Z10col_kernelPfS_mmmm,"a",@progbits
	.sectionflags	@""
	.align	4
.nv.constant0._Z10col_kernelPfS_mmmm:
	.zero		944


//--------------------- .nv.constant0._Z10row_kernelPfS_mmmm --------------------------
	.section	.nv.constant0._Z10row_kernelPfS_mmmm,"a",@progbits
	.sectionflags	@""
	.align	4
.nv.constant0._Z10row_kernelPfS_mmmm:
	.zero		944


//--------------------- SYMBOLS --------------------------

	.type		.nv.reservedSmem.offset0,@object
	.size		.nv.reservedSmem.offset0,0x4
